	.target	sm_100a

	.elftype	@"ET_EXEC"


//--------------------- .note.nv.tkinfo           --------------------------
	.section	.note.nv.tkinfo,"",@"SHT_NOTE"
	.sectionflags	@"SHF_NOTE_NV_TKINFO"
	.tkinfo
        /*0018*/ 	.word	0x00000002
        /*0030*/ 	.string	""
        /*0030*/ 	.string	"ptxas"
        /*0030*/ 	.string	"Cuda compilation tools, release 13.0, V13.0.88"
        /*0030*/ 	.string	"Build cuda_13.0.r13.0/compiler.36424714_0"
        /*0030*/ 	.string	"-arch sm_100a -m 64 "



//--------------------- .note.nv.cuinfo           --------------------------
	.section	.note.nv.cuinfo,"",@"SHT_NOTE"
	.sectionflags	@"SHF_NOTE_NV_CUINFO"
        /*0018*/ 	.short	0x0002
        /*001a*/ 	.short	0x0064
        /*001c*/ 	.short	0x0082
	.zero		2


//--------------------- .nv.info                  --------------------------
	.section	.nv.info,"",@"SHT_CUDA_INFO"
	.align	4


	//----- nvinfo : EIATTR_REGCOUNT
	.align		4
        /*0000*/ 	.byte	0x04, 0x2f
        /*0002*/ 	.short	(.L_19 - .L_18)
	.align		4
.L_18:
        /*0004*/ 	.word	index@(_ZN7cutlass13device_kernelINS_4gemm6kernel13GemmUniversalIN4cute5tupleIJiiiiEEENS1_10collective13CollectiveMmaINS1_35MainloopSm100TmaUmmaWarpSpecializedILi5ELi2ELi4ENS5_IJNS4_1CILi1EEESB_SB_EEEEENS5_IJNSA_ILi64EEENSA_ILi96EEENSA_ILi128EEEEEENS_10bfloat16_tENS5_IJlSB_lEEESI_SJ_NS4_8TiledMMAINS4_8MMA_AtomIJNS4_20SM100_MMA_F16BF16_SSISI_SI_fLi64ELi96ELNS4_4UMMA5MajorE0ELSO_0ELNSN_7ScaleInE0ELSP_0EEEEEENS4_6LayoutISC_NS5_IJNSA_ILi0EEEST_ST_EEEEENS5_IJNS4_10UnderscoreESW_SW_EEEEENS4_13SM90_TMA_LOADENS4_14ComposedLayoutINS4_7SwizzleILi3ELi4ELi3EEENS4_18smem_ptr_flag_bitsILi16EEENSS_INS5_IJNSA_ILi8EEESE_EEENS5_IJSE_SB_EEEEEEEvNS4_8identityESZ_S19_vS1A_EENS_8epilogue10collective18CollectiveEpilogueINS1C_23Sm100TmaWarpSpecializedILi3ELi2ELi16ELb1ELb0EEEJSH_NS5_IJNSS_ISE_SB_EENSS_INSA_ILi32EEESB_EEEEESI_SJ_SI_SJ_NS1C_6fusion15FusionCallbacksIS1G_NS1L_17LinearCombinationISI_fSI_fLNS_15FloatRoundStyleE2EEESH_S1K_JEEENS4_5SM1004TMEM4LOAD26SM100_TMEM_LOAD_16dp256b4xESZ_NS10_INS11_ILi2ELi4ELi3EEES14_NSS_INS5_IJS15_S1I_EEENS5_IJS1I_SB_EEEEEEENS4_17SM75_U32x4_LDSM_NENS4_14SM90_TMA_STOREES1Z_NS4_17SM90_U32x4_STSM_NENS4_39AutoVectorizingCopyWithAssumedAlignmentILi128EEEEEEvvEEEEvNT_6ParamsE)
        /*0008*/ 	.word	0x00000058


	//----- nvinfo : EIATTR_FRAME_SIZE
	.align		4
.L_19:
        /*000c*/ 	.byte	0x04, 0x11
        /*000e*/ 	.short	(.L_21 - .L_20)
	.align		4
.L_20:
        /*0010*/ 	.word	index@($__internal_2_$__cuda_sm10x_tcgen05_guardrail_trap_unallocated_columns_being_dealloced)
        /*0014*/ 	.word	0x00000000


	//----- nvinfo : EIATTR_FRAME_SIZE
	.align		4
.L_21:
        /*0018*/ 	.byte	0x04, 0x11
        /*001a*/ 	.short	(.L_23 - .L_22)
	.align		4
.L_22:
        /*001c*/ 	.word	index@($__internal_1_$__cuda_sm10x_tcgen05_guardrail_trap_phase_invalid_during_alloc)
        /*0020*/ 	.word	0x00000000


	//----- nvinfo : EIATTR_FRAME_SIZE
	.align		4
.L_23:
        /*0024*/ 	.byte	0x04, 0x11
        /*0026*/ 	.short	(.L_25 - .L_24)
	.align		4
.L_24:
        /*0028*/ 	.word	index@($__internal_0_$__cuda_sm10x_tcgen05_guardrail_trap_col_being_dealloced_not_returned_by_alloc)
        /*002c*/ 	.word	0x00000000


	//----- nvinfo : EIATTR_FRAME_SIZE
	.align		4
.L_25:
        /*0030*/ 	.byte	0x04, 0x11
        /*0032*/ 	.short	(.L_27 - .L_26)
	.align		4
.L_26:
        /*0034*/ 	.word	index@(_ZN7cutlass13device_kernelINS_4gemm6kernel13GemmUniversalIN4cute5tupleIJiiiiEEENS1_10collective13CollectiveMmaINS1_35MainloopSm100TmaUmmaWarpSpecializedILi5ELi2ELi4ENS5_IJNS4_1CILi1EEESB_SB_EEEEENS5_IJNSA_ILi64EEENSA_ILi96EEENSA_ILi128EEEEEENS_10bfloat16_tENS5_IJlSB_lEEESI_SJ_NS4_8TiledMMAINS4_8MMA_AtomIJNS4_20SM100_MMA_F16BF16_SSISI_SI_fLi64ELi96ELNS4_4UMMA5MajorE0ELSO_0ELNSN_7ScaleInE0ELSP_0EEEEEENS4_6LayoutISC_NS5_IJNSA_ILi0EEEST_ST_EEEEENS5_IJNS4_10UnderscoreESW_SW_EEEEENS4_13SM90_TMA_LOADENS4_14ComposedLayoutINS4_7SwizzleILi3ELi4ELi3EEENS4_18smem_ptr_flag_bitsILi16EEENSS_INS5_IJNSA_ILi8EEESE_EEENS5_IJSE_SB_EEEEEEEvNS4_8identityESZ_S19_vS1A_EENS_8epilogue10collective18CollectiveEpilogueINS1C_23Sm100TmaWarpSpecializedILi3ELi2ELi16ELb1ELb0EEEJSH_NS5_IJNSS_ISE_SB_EENSS_INSA_ILi32EEESB_EEEEESI_SJ_SI_SJ_NS1C_6fusion15FusionCallbacksIS1G_NS1L_17LinearCombinationISI_fSI_fLNS_15FloatRoundStyleE2EEESH_S1K_JEEENS4_5SM1004TMEM4LOAD26SM100_TMEM_LOAD_16dp256b4xESZ_NS10_INS11_ILi2ELi4ELi3EEES14_NSS_INS5_IJS15_S1I_EEENS5_IJS1I_SB_EEEEEEENS4_17SM75_U32x4_LDSM_NENS4_14SM90_TMA_STOREES1Z_NS4_17SM90_U32x4_STSM_NENS4_39AutoVectorizingCopyWithAssumedAlignmentILi128EEEEEEvvEEEEvNT_6ParamsE)
        /*0038*/ 	.word	0x00000000


	//----- nvinfo : EIATTR_MIN_STACK_SIZE
	.align		4
.L_27:
        /*003c*/ 	.byte	0x04, 0x12
        /*003e*/ 	.short	(.L_29 - .L_28)
	.align		4
.L_28:
        /*0040*/ 	.word	index@(_ZN7cutlass13device_kernelINS_4gemm6kernel13GemmUniversalIN4cute5tupleIJiiiiEEENS1_10collective13CollectiveMmaINS1_35MainloopSm100TmaUmmaWarpSpecializedILi5ELi2ELi4ENS5_IJNS4_1CILi1EEESB_SB_EEEEENS5_IJNSA_ILi64EEENSA_ILi96EEENSA_ILi128EEEEEENS_10bfloat16_tENS5_IJlSB_lEEESI_SJ_NS4_8TiledMMAINS4_8MMA_AtomIJNS4_20SM100_MMA_F16BF16_SSISI_SI_fLi64ELi96ELNS4_4UMMA5MajorE0ELSO_0ELNSN_7ScaleInE0ELSP_0EEEEEENS4_6LayoutISC_NS5_IJNSA_ILi0EEEST_ST_EEEEENS5_IJNS4_10UnderscoreESW_SW_EEEEENS4_13SM90_TMA_LOADENS4_14ComposedLayoutINS4_7SwizzleILi3ELi4ELi3EEENS4_18smem_ptr_flag_bitsILi16EEENSS_INS5_IJNSA_ILi8EEESE_EEENS5_IJSE_SB_EEEEEEEvNS4_8identityESZ_S19_vS1A_EENS_8epilogue10collective18CollectiveEpilogueINS1C_23Sm100TmaWarpSpecializedILi3ELi2ELi16ELb1ELb0EEEJSH_NS5_IJNSS_ISE_SB_EENSS_INSA_ILi32EEESB_EEEEESI_SJ_SI_SJ_NS1C_6fusion15FusionCallbacksIS1G_NS1L_17LinearCombinationISI_fSI_fLNS_15FloatRoundStyleE2EEESH_S1K_JEEENS4_5SM1004TMEM4LOAD26SM100_TMEM_LOAD_16dp256b4xESZ_NS10_INS11_ILi2ELi4ELi3EEES14_NSS_INS5_IJS15_S1I_EEENS5_IJS1I_SB_EEEEEEENS4_17SM75_U32x4_LDSM_NENS4_14SM90_TMA_STOREES1Z_NS4_17SM90_U32x4_STSM_NENS4_39AutoVectorizingCopyWithAssumedAlignmentILi128EEEEEEvvEEEEvNT_6ParamsE)
        /*0044*/ 	.word	0x00000000
.L_29:


//--------------------- .nv.compat                --------------------------
	.section	.nv.compat,"",@"SHT_CUDA_COMPAT_INFO"
	.align	4
        /*0000*/ 	.byte	0x02, 0x09, 0x01, 0x00, 0x02, 0x02, 0x02, 0x00, 0x02, 0x05, 0x05, 0x00, 0x03, 0x07, 0x01, 0x01
        /*0010*/ 	.byte	0x02, 0x03, 0x01, 0x00, 0x02, 0x06, 0x01, 0x00, 0x04, 0x0b, 0x08, 0x00, 0x09, 0x00, 0x00, 0x00
        /*0020*/ 	.byte	0x00, 0x00, 0x00, 0x00


//--------------------- .nv.info._ZN7cutlass13device_kernelINS_4gemm6kernel13GemmUniversalIN4cute5tupleIJiiiiEEENS1_10collective13CollectiveMmaINS1_35MainloopSm100TmaUmmaWarpSpecializedILi5ELi2ELi4ENS5_IJNS4_1CILi1EEESB_SB_EEEEENS5_IJNSA_ILi64EEENSA_ILi96EEENSA_ILi128EEEEEENS_10bfloat16_tENS5_IJlSB_lEEESI_SJ_NS4_8TiledMMAINS4_8MMA_AtomIJNS4_20SM100_MMA_F16BF16_SSISI_SI_fLi64ELi96ELNS4_4UMMA5MajorE0ELSO_0ELNSN_7ScaleInE0ELSP_0EEEEEENS4_6LayoutISC_NS5_IJNSA_ILi0EEEST_ST_EEEEENS5_IJNS4_10UnderscoreESW_SW_EEEEENS4_13SM90_TMA_LOADENS4_14ComposedLayoutINS4_7SwizzleILi3ELi4ELi3EEENS4_18smem_ptr_flag_bitsILi16EEENSS_INS5_IJNSA_ILi8EEESE_EEENS5_IJSE_SB_EEEEEEEvNS4_8identityESZ_S19_vS1A_EENS_8epilogue10collective18CollectiveEpilogueINS1C_23Sm100TmaWarpSpecializedILi3ELi2ELi16ELb1ELb0EEEJSH_NS5_IJNSS_ISE_SB_EENSS_INSA_ILi32EEESB_EEEEESI_SJ_SI_SJ_NS1C_6fusion15FusionCallbacksIS1G_NS1L_17LinearCombinationISI_fSI_fLNS_15FloatRoundStyleE2EEESH_S1K_JEEENS4_5SM1004TMEM4LOAD26SM100_TMEM_LOAD_16dp256b4xESZ_NS10_INS11_ILi2ELi4ELi3EEES14_NSS_INS5_IJS15_S1I_EEENS5_IJS1I_SB_EEEEEEENS4_17SM75_U32x4_LDSM_NENS4_14SM90_TMA_STOREES1Z_NS4_17SM90_U32x4_STSM_NENS4_39AutoVectorizingCopyWithAssumedAlignmentILi128EEEEEEvvEEEEvNT_6ParamsE --------------------------
	.section	.nv.info._ZN7cutlass13device_kernelINS_4gemm6kernel13GemmUniversalIN4cute5tupleIJiiiiEEENS1_10collective13CollectiveMmaINS1_35MainloopSm100TmaUmmaWarpSpecializedILi5ELi2ELi4ENS5_IJNS4_1CILi1EEESB_SB_EEEEENS5_IJNSA_ILi64EEENSA_ILi96EEENSA_ILi128EEEEEENS_10bfloat16_tENS5_IJlSB_lEEESI_SJ_NS4_8TiledMMAINS4_8MMA_AtomIJNS4_20SM100_MMA_F16BF16_SSISI_SI_fLi64ELi96ELNS4_4UMMA5MajorE0ELSO_0ELNSN_7ScaleInE0ELSP_0EEEEEENS4_6LayoutISC_NS5_IJNSA_ILi0EEEST_ST_EEEEENS5_IJNS4_10UnderscoreESW_SW_EEEEENS4_13SM90_TMA_LOADENS4_14ComposedLayoutINS4_7SwizzleILi3ELi4ELi3EEENS4_18smem_ptr_flag_bitsILi16EEENSS_INS5_IJNSA_ILi8EEESE_EEENS5_IJSE_SB_EEEEEEEvNS4_8identityESZ_S19_vS1A_EENS_8epilogue10collective18CollectiveEpilogueINS1C_23Sm100TmaWarpSpecializedILi3ELi2ELi16ELb1ELb0EEEJSH_NS5_IJNSS_ISE_SB_EENSS_INSA_ILi32EEESB_EEEEESI_SJ_SI_SJ_NS1C_6fusion15FusionCallbacksIS1G_NS1L_17LinearCombinationISI_fSI_fLNS_15FloatRoundStyleE2EEESH_S1K_JEEENS4_5SM1004TMEM4LOAD26SM100_TMEM_LOAD_16dp256b4xESZ_NS10_INS11_ILi2ELi4ELi3EEES14_NSS_INS5_IJS15_S1I_EEENS5_IJS1I_SB_EEEEEEENS4_17SM75_U32x4_LDSM_NENS4_14SM90_TMA_STOREES1Z_NS4_17SM90_U32x4_STSM_NENS4_39AutoVectorizingCopyWithAssumedAlignmentILi128EEEEEEvvEEEEvNT_6ParamsE,"",@"SHT_CUDA_INFO"
	.sectionflags	@""
	.align	4


	//----- nvinfo : EIATTR_CUDA_API_VERSION
	.align		4
        /*0000*/ 	.byte	0x04, 0x37
        /*0002*/ 	.short	(.L_31 - .L_30)
.L_30:
        /*0004*/ 	.word	0x00000082


	//----- nvinfo : EIATTR_KPARAM_INFO
	.align		4
.L_31:
        /*0008*/ 	.byte	0x04, 0x17
        /*000a*/ 	.short	(.L_33 - .L_32)
.L_32:
        /*000c*/ 	.word	0x00000000
        /*0010*/ 	.short	0x0000
        /*0012*/ 	.short	0x0000
        /*0014*/ 	.byte	0x00, 0xf0, 0x01, 0x20


	//----- nvinfo : EIATTR_AT_ENTRY_FRAGMENTS
	.align		4
.L_33:
        /*0018*/ 	.byte	0x04, 0x4f
        /*001a*/ 	.short	(.L_35 - .L_34)


	//   ....[0]....
.L_34:
        /*001c*/ 	.word	0x00000006


	//----- nvinfo : EIATTR_RESERVED_SMEM_USED
	.align		4
.L_35:
        /*0020*/ 	.byte	0x01, 0x41
	.zero		2


	//----- nvinfo : EIATTR_SPARSE_MMA_MASK
	.align		4
        /*0024*/ 	.byte	0x03, 0x50
        /*0026*/ 	.short	0x0000


	//----- nvinfo : EIATTR_TCGEN05_1CTA_USED
	.align		4
        /*0028*/ 	.byte	0x01, 0x51
	.zero		2


	//----- nvinfo : EIATTR_MAXREG_COUNT
	.align		4
        /*002c*/ 	.byte	0x03, 0x1b
        /*002e*/ 	.short	0x00ff


	//----- nvinfo : EIATTR_NUM_BARRIERS
	.align		4
        /*0030*/ 	.byte	0x02, 0x4c
        /*0032*/ 	.byte	0x07
	.zero		1


	//----- nvinfo : EIATTR_EXTERNS
	.align		4
        /*0034*/ 	.byte	0x04, 0x0f
        /*0036*/ 	.short	(.L_37 - .L_36)


	//   ....[0]....
	.align		4
.L_36:
        /*0038*/ 	.word	index@(__assertfail)


	//----- nvinfo : EIATTR_MERCURY_ISA_VERSION
	.align		4
.L_37:
        /*003c*/ 	.byte	0x03, 0x5f
        /*003e*/ 	.short	0x0101


	//----- nvinfo : EIATTR_INT_WARP_WIDE_INSTR_OFFSETS
	.align		4
        /*0040*/ 	.byte	0x04, 0x31
        /*0042*/ 	.short	(.L_39 - .L_38)


	//   ....[0]....
.L_38:
        /*0044*/ 	.word	0x00001f50


	//   ....[1]....
        /*0048*/ 	.word	0x00003c40


	//   ....[2]....
        /*004c*/ 	.word	0x00003c60


	//   ....[3]....
        /*0050*/ 	.word	0x00003c90


	//   ....[4]....
        /*0054*/ 	.word	0x000045c0


	//   ....[5]....
        /*0058*/ 	.word	0x00004630


	//   ....[6]....
        /*005c*/ 	.word	0x00004730


	//   ....[7]....
        /*0060*/ 	.word	0x000047c0


	//   ....[8]....
        /*0064*/ 	.word	0x000049a0


	//   ....[9]....
        /*0068*/ 	.word	0x00004b00


	//----- nvinfo : EIATTR_COOP_GROUP_MASK_REGIDS
	.align		4
.L_39:
        /*006c*/ 	.byte	0x04, 0x29
        /*006e*/ 	.short	(.L_41 - .L_40)


	//   ....[0]....
.L_40:
        /*0070*/ 	.word	0xffffffff


	//   ....[1]....
        /*0074*/ 	.word	0xffffffff


	//   ....[2]....
        /*0078*/ 	.word	0xffffffff


	//   ....[3]....
        /*007c*/ 	.word	0xffffffff


	//   ....[4]....
        /*0080*/ 	.word	0xffffffff


	//   ....[5]....
        /*0084*/ 	.word	0xffffffff


	//   ....[6]....
        /*0088*/ 	.word	0xffffffff


	//   ....[7]....
        /*008c*/ 	.word	0xffffffff


	//   ....[8]....
        /*0090*/ 	.word	0xffffffff


	//   ....[9]....
        /*0094*/ 	.word	0xffffffff


	//   ....[10]....
        /*0098*/ 	.word	0xffffffff


	//   ....[11]....
        /*009c*/ 	.word	0xffffffff


	//   ....[12]....
        /*00a0*/ 	.word	0xffffffff


	//----- nvinfo : EIATTR_COOP_GROUP_INSTR_OFFSETS
	.align		4
.L_41:
        /*00a4*/ 	.byte	0x04, 0x28
        /*00a6*/ 	.short	(.L_43 - .L_42)


	//   ....[0]....
.L_42:
        /*00a8*/ 	.word	0x00000090


	//   ....[1]....
        /*00ac*/ 	.word	0x000004d0


	//   ....[2]....
        /*00b0*/ 	.word	0x00000660


	//   ....[3]....
        /*00b4*/ 	.word	0x000007e0


	//   ....[4]....
        /*00b8*/ 	.word	0x000008e0


	//   ....[5]....
        /*00bc*/ 	.word	0x00000a50


	//   ....[6]....
        /*00c0*/ 	.word	0x00000bf0


	//   ....[7]....
        /*00c4*/ 	.word	0x00001e30


	//   ....[8]....
        /*00c8*/ 	.word	0x00002ca0


	//   ....[9]....
        /*00cc*/ 	.word	0x00002eb0


	//   ....[10]....
        /*00d0*/ 	.word	0x00002ee0


	//   ....[11]....
        /*00d4*/ 	.word	0x00003b20


	//   ....[12]....
        /*00d8*/ 	.word	0x00003d50


	//----- nvinfo : EIATTR_VRC_CTA_INIT_COUNT
	.align		4
.L_43:
        /*00dc*/ 	.byte	0x02, 0x4a
        /*00de*/ 	.byte	0x80
	.zero		1


	//----- nvinfo : EIATTR_SYSCALL_OFFSETS
	.align		4
        /*00e0*/ 	.byte	0x04, 0x46
        /*00e2*/ 	.short	(.L_45 - .L_44)


	//   ....[0]....
.L_44:
        /*00e4*/ 	.word	0x00005590


	//   ....[1]....
        /*00e8*/ 	.word	0x00005680


	//   ....[2]....
        /*00ec*/ 	.word	0x00005dd0


	//   ....[3]....
        /*00f0*/ 	.word	0x00006690


	//   ....[4]....
        /*00f4*/ 	.word	0x00006f30


	//----- nvinfo : EIATTR_MBARRIER_INSTR_OFFSETS
	.align		4
.L_45:
        /*00f8*/ 	.byte	0x04, 0x39
        /*00fa*/ 	.short	(.L_47 - .L_46)


	//   ....[0]....
.L_46:
        /*00fc*/ 	.word	0x000005b0
        /*0100*/ 	.word	0x000000ff
        /*0104*/ 	.word	0x00000000
        /*0108*/ 	.short	0x0100
        /*010a*/ 	.byte	0x05
	.zero		1


	//   ....[1]....
        /*010c*/ 	.word	0x000005c0
        /*0110*/ 	.word	0x000000ff
        /*0114*/ 	.word	0x00000028
        /*0118*/ 	.short	0x0100
        /*011a*/ 	.byte	0x05
	.zero		1


	//   ....[2]....
        /*011c*/ 	.word	0x000005d0
        /*0120*/ 	.word	0x000000ff
        /*0124*/ 	.word	0x00000008
        /*0128*/ 	.short	0x0100
        /*012a*/ 	.byte	0x05
	.zero		1


	//   ....[3]....
        /*012c*/ 	.word	0x000005e0
        /*0130*/ 	.word	0x000000ff
        /*0134*/ 	.word	0x00000030
        /*0138*/ 	.short	0x0100
        /*013a*/ 	.byte	0x05
	.zero		1


	//   ....[4]....
        /*013c*/ 	.word	0x000005f0
        /*0140*/ 	.word	0x000000ff
        /*0144*/ 	.word	0x00000010
        /*0148*/ 	.short	0x0100
        /*014a*/ 	.byte	0x05
	.zero		1


	//   ....[5]....
        /*014c*/ 	.word	0x00000600
        /*0150*/ 	.word	0x000000ff
        /*0154*/ 	.word	0x00000038
        /*0158*/ 	.short	0x0100
        /*015a*/ 	.byte	0x05
	.zero		1


	//   ....[6]....
        /*015c*/ 	.word	0x00000610
        /*0160*/ 	.word	0x000000ff
        /*0164*/ 	.word	0x00000018
        /*0168*/ 	.short	0x0100
        /*016a*/ 	.byte	0x05
	.zero		1


	//   ....[7]....
        /*016c*/ 	.word	0x00000620
        /*0170*/ 	.word	0x000000ff
        /*0174*/ 	.word	0x00000040
        /*0178*/ 	.short	0x0100
        /*017a*/ 	.byte	0x05
	.zero		1


	//   ....[8]....
        /*017c*/ 	.word	0x00000630
        /*0180*/ 	.word	0x000000ff
        /*0184*/ 	.word	0x00000020
        /*0188*/ 	.short	0x0100
        /*018a*/ 	.byte	0x05
	.zero		1


	//   ....[9]....
        /*018c*/ 	.word	0x00000640
        /*0190*/ 	.word	0x000000ff
        /*0194*/ 	.word	0x00000048
        /*0198*/ 	.short	0x0100
        /*019a*/ 	.byte	0x05
	.zero		1


	//   ....[10]....
        /*019c*/ 	.word	0x00000770
        /*01a0*/ 	.word	0x000000ff
        /*01a4*/ 	.word	0x00000050
        /*01a8*/ 	.short	0x0100
        /*01aa*/ 	.byte	0x07
	.zero		1


	//   ....[11]....
        /*01ac*/ 	.word	0x00000780
        /*01b0*/ 	.word	0x000000ff
        /*01b4*/ 	.word	0x00000068
        /*01b8*/ 	.short	0x0100
        /*01ba*/ 	.byte	0x07
	.zero		1


	//   ....[12]....
        /*01bc*/ 	.word	0x00000790
        /*01c0*/ 	.word	0x000000ff
        /*01c4*/ 	.word	0x00000058
        /*01c8*/ 	.short	0x0100
        /*01ca*/ 	.byte	0x07
	.zero		1


	//   ....[13]....
        /*01cc*/ 	.word	0x000007a0
        /*01d0*/ 	.word	0x000000ff
        /*01d4*/ 	.word	0x00000070
        /*01d8*/ 	.short	0x0100
        /*01da*/ 	.byte	0x07
	.zero		1


	//   ....[14]....
        /*01dc*/ 	.word	0x000007b0
        /*01e0*/ 	.word	0x000000ff
        /*01e4*/ 	.word	0x00000060
        /*01e8*/ 	.short	0x0100
        /*01ea*/ 	.byte	0x07
	.zero		1


	//   ....[15]....
        /*01ec*/ 	.word	0x000007c0
        /*01f0*/ 	.word	0x000000ff
        /*01f4*/ 	.word	0x00000078
        /*01f8*/ 	.short	0x0100
        /*01fa*/ 	.byte	0x07
	.zero		1


	//   ....[16]....
        /*01fc*/ 	.word	0x000008b0
        /*0200*/ 	.word	0x000000ff
        /*0204*/ 	.word	0x00000080
        /*0208*/ 	.short	0x0100
        /*020a*/ 	.byte	0x05
	.zero		1


	//   ....[17]....
        /*020c*/ 	.word	0x000008c0
        /*0210*/ 	.word	0x000000ff
        /*0214*/ 	.word	0x00000088
        /*0218*/ 	.short	0x0100
        /*021a*/ 	.byte	0x05
	.zero		1


	//   ....[18]....
        /*021c*/ 	.word	0x00000a00
        /*0220*/ 	.word	0x000000ff
        /*0224*/ 	.word	0x00000090
        /*0228*/ 	.short	0x0100
        /*022a*/ 	.byte	0x05
	.zero		1


	//   ....[19]....
        /*022c*/ 	.word	0x00000a10
        /*0230*/ 	.word	0x000000ff
        /*0234*/ 	.word	0x000000a0
        /*0238*/ 	.short	0x0100
        /*023a*/ 	.byte	0x05
	.zero		1


	//   ....[20]....
        /*023c*/ 	.word	0x00000a20
        /*0240*/ 	.word	0x000000ff
        /*0244*/ 	.word	0x00000098
        /*0248*/ 	.short	0x0100
        /*024a*/ 	.byte	0x05
	.zero		1


	//   ....[21]....
        /*024c*/ 	.word	0x00000a30
        /*0250*/ 	.word	0x000000ff
        /*0254*/ 	.word	0x000000a8
        /*0258*/ 	.short	0x0100
        /*025a*/ 	.byte	0x05
	.zero		1


	//   ....[22]....
        /*025c*/ 	.word	0x00000b60
        /*0260*/ 	.word	0x000000ff
        /*0264*/ 	.word	0x000000b0
        /*0268*/ 	.short	0x0100
        /*026a*/ 	.byte	0x07
	.zero		1


	//   ....[23]....
        /*026c*/ 	.word	0x00000b70
        /*0270*/ 	.word	0x000000ff
        /*0274*/ 	.word	0x000000d0
        /*0278*/ 	.short	0x0100
        /*027a*/ 	.byte	0x07
	.zero		1


	//   ....[24]....
        /*027c*/ 	.word	0x00000b80
        /*0280*/ 	.word	0x000000ff
        /*0284*/ 	.word	0x000000b8
        /*0288*/ 	.short	0x0100
        /*028a*/ 	.byte	0x07
	.zero		1


	//   ....[25]....
        /*028c*/ 	.word	0x00000b90
        /*0290*/ 	.word	0x000000ff
        /*0294*/ 	.word	0x000000d8
        /*0298*/ 	.short	0x0100
        /*029a*/ 	.byte	0x07
	.zero		1


	//   ....[26]....
        /*029c*/ 	.word	0x00000ba0
        /*02a0*/ 	.word	0x000000ff
        /*02a4*/ 	.word	0x000000c0
        /*02a8*/ 	.short	0x0100
        /*02aa*/ 	.byte	0x07
	.zero		1


	//   ....[27]....
        /*02ac*/ 	.word	0x00000bb0
        /*02b0*/ 	.word	0x000000ff
        /*02b4*/ 	.word	0x000000e0
        /*02b8*/ 	.short	0x0100
        /*02ba*/ 	.byte	0x07
	.zero		1


	//   ....[28]....
        /*02bc*/ 	.word	0x00000bc0
        /*02c0*/ 	.word	0x000000ff
        /*02c4*/ 	.word	0x000000c8
        /*02c8*/ 	.short	0x0100
        /*02ca*/ 	.byte	0x07
	.zero		1


	//   ....[29]....
        /*02cc*/ 	.word	0x00000bd0
        /*02d0*/ 	.word	0x000000ff
        /*02d4*/ 	.word	0x000000e8
        /*02d8*/ 	.short	0x0100
        /*02da*/ 	.byte	0x07
	.zero		1


	//   ....[30]....
        /*02dc*/ 	.word	0x00000cc0
        /*02e0*/ 	.word	0x000000ff
        /*02e4*/ 	.word	0x000000f0
        /*02e8*/ 	.short	0x0100
        /*02ea*/ 	.byte	0x05
	.zero		1


	//   ....[31]....
        /*02ec*/ 	.word	0x00000cd0
        /*02f0*/ 	.word	0x000000ff
        /*02f4*/ 	.word	0x00000100
        /*02f8*/ 	.short	0x0100
        /*02fa*/ 	.byte	0x05
	.zero		1


	//   ....[32]....
        /*02fc*/ 	.word	0x00000ce0
        /*0300*/ 	.word	0x000000ff
        /*0304*/ 	.word	0x000000f8
        /*0308*/ 	.short	0x0100
        /*030a*/ 	.byte	0x05
	.zero		1


	//   ....[33]....
        /*030c*/ 	.word	0x00000cf0
        /*0310*/ 	.word	0x000000ff
        /*0314*/ 	.word	0x00000108
        /*0318*/ 	.short	0x0100
        /*031a*/ 	.byte	0x05
	.zero		1


	//   ....[34]....
        /*031c*/ 	.word	0x000015d0
        /*0320*/ 	.word	0x00000003
        /*0324*/ 	.word	0x00000100
        /*0328*/ 	.short	0x010a
        /*032a*/ 	.byte	0xff
	.zero		1


	//   ....[35]....
        /*032c*/ 	.word	0x00001600
        /*0330*/ 	.word	0x00000003
        /*0334*/ 	.word	0x000000f0
        /*0338*/ 	.short	0x0101
        /*033a*/ 	.byte	0xff
	.zero		1


	//   ....[36]....
        /*033c*/ 	.word	0x000016d0
        /*0340*/ 	.word	0x000000ff
        /*0344*/ 	.word	0x00000028
        /*0348*/ 	.short	0x010a
        /*034a*/ 	.byte	0x05
	.zero		1


	//   ....[37]....
        /*034c*/ 	.word	0x00001770
        /*0350*/ 	.word	0x000000ff
        /*0354*/ 	.word	0x00000028
        /*0358*/ 	.short	0x010a
        /*035a*/ 	.byte	0x21
	.zero		1


	//   ....[38]....
        /*035c*/ 	.word	0x000018c0
        /*0360*/ 	.word	0x000000ff
        /*0364*/ 	.word	0x00000028
        /*0368*/ 	.short	0x010a
        /*036a*/ 	.byte	0x08
	.zero		1


	//   ....[39]....
        /*036c*/ 	.word	0x00001a90
        /*0370*/ 	.word	0x000000ff
        /*0374*/ 	.word	0x00000088
        /*0378*/ 	.short	0x0101
        /*037a*/ 	.byte	0x04
	.zero		1


	//   ....[40]....
        /*037c*/ 	.word	0x00001ab0
        /*0380*/ 	.word	0x000000ff
        /*0384*/ 	.word	0x00000028
        /*0388*/ 	.short	0x010a
        /*038a*/ 	.byte	0x05
	.zero		1


	//   ....[41]....
        /*038c*/ 	.word	0x00001b30
        /*0390*/ 	.word	0x000000ff
        /*0394*/ 	.word	0x00000028
        /*0398*/ 	.short	0x010a
        /*039a*/ 	.byte	0x21
	.zero		1


	//   ....[42]....
        /*039c*/ 	.word	0x00001c90
        /*03a0*/ 	.word	0x000000ff
        /*03a4*/ 	.word	0x00000028
        /*03a8*/ 	.short	0x010a
        /*03aa*/ 	.byte	0x08
	.zero		1


	//   ....[43]....
        /*03ac*/ 	.word	0x00001e60
        /*03b0*/ 	.word	0x00000002
        /*03b4*/ 	.word	0x00000090
        /*03b8*/ 	.short	0x010a
        /*03ba*/ 	.byte	0xff
	.zero		1


	//   ....[44]....
        /*03bc*/ 	.word	0x00001f20
        /*03c0*/ 	.word	0x00000002
        /*03c4*/ 	.word	0x00000000
        /*03c8*/ 	.short	0x0101
        /*03ca*/ 	.byte	0xff
	.zero		1


	//   ....[45]....
        /*03cc*/ 	.word	0x00002480
        /*03d0*/ 	.word	0x000000ff
        /*03d4*/ 	.word	0x00000000
        /*03d8*/ 	.short	0x010a
        /*03da*/ 	.byte	0x05
	.zero		1


	//   ....[46]....
        /*03dc*/ 	.word	0x00002510
        /*03e0*/ 	.word	0x000000ff
        /*03e4*/ 	.word	0x00000000
        /*03e8*/ 	.short	0x010a
        /*03ea*/ 	.byte	0x05
	.zero		1


	//   ....[47]....
        /*03ec*/ 	.word	0x000025a0
        /*03f0*/ 	.word	0x000000ff
        /*03f4*/ 	.word	0x00000000
        /*03f8*/ 	.short	0x010a
        /*03fa*/ 	.byte	0x05
	.zero		1


	//   ....[48]....
        /*03fc*/ 	.word	0x00002630
        /*0400*/ 	.word	0x000000ff
        /*0404*/ 	.word	0x00000000
        /*0408*/ 	.short	0x010a
        /*040a*/ 	.byte	0x05
	.zero		1


	//   ....[49]....
        /*040c*/ 	.word	0x000026d0
        /*0410*/ 	.word	0x00000000
        /*0414*/ 	.word	0x00000000
        /*0418*/ 	.short	0x010a
        /*041a*/ 	.byte	0xff
	.zero		1


	//   ....[50]....
        /*041c*/ 	.word	0x000027f0
        /*0420*/ 	.word	0x00000000
        /*0424*/ 	.word	0x000000f0
        /*0428*/ 	.short	0x010a
        /*042a*/ 	.byte	0xff
	.zero		1


	//   ....[51]....
        /*042c*/ 	.word	0x00002850
        /*0430*/ 	.word	0x00000004
        /*0434*/ 	.word	0x00000000
        /*0438*/ 	.short	0x0101
        /*043a*/ 	.byte	0xff
	.zero		1


	//   ....[52]....
        /*043c*/ 	.word	0x00002870
        /*0440*/ 	.word	0x000000ff
        /*0444*/ 	.word	0x000000a0
        /*0448*/ 	.short	0x010a
        /*044a*/ 	.byte	0x05
	.zero		1


	//   ....[53]....
        /*044c*/ 	.word	0x00002990
        /*0450*/ 	.word	0x00000000
        /*0454*/ 	.word	0x00000090
        /*0458*/ 	.short	0x010a
        /*045a*/ 	.byte	0xff
	.zero		1


	//   ....[54]....
        /*045c*/ 	.word	0x00002aa0
        /*0460*/ 	.word	0x00000000
        /*0464*/ 	.word	0x00000000
        /*0468*/ 	.short	0x0101
        /*046a*/ 	.byte	0xff
	.zero		1


	//   ....[55]....
        /*046c*/ 	.word	0x00002b30
        /*0470*/ 	.word	0x000000ff
        /*0474*/ 	.word	0x000000a0
        /*0478*/ 	.short	0x0106
        /*047a*/ 	.byte	0x05
	.zero		1


	//   ....[56]....
        /*047c*/ 	.word	0x00002b50
        /*0480*/ 	.word	0x000000ff
        /*0484*/ 	.word	0x000000a0
        /*0488*/ 	.short	0x010a
        /*048a*/ 	.byte	0x05
	.zero		1


	//   ....[57]....
        /*048c*/ 	.word	0x00002be0
        /*0490*/ 	.word	0x000000ff
        /*0494*/ 	.word	0x000000a0
        /*0498*/ 	.short	0x0106
        /*049a*/ 	.byte	0x04
	.zero		1


	//   ....[58]....
        /*049c*/ 	.word	0x00002c20
        /*04a0*/ 	.word	0x00000000
        /*04a4*/ 	.word	0x000000a0
        /*04a8*/ 	.short	0x010a
        /*04aa*/ 	.byte	0xff
	.zero		1


	//   ....[59]....
        /*04ac*/ 	.word	0x000031e0
        /*04b0*/ 	.word	0x00000000
        /*04b4*/ 	.word	0x00000090
        /*04b8*/ 	.short	0x010a
        /*04ba*/ 	.byte	0xff
	.zero		1


	//   ....[60]....
        /*04bc*/ 	.word	0x000032f0
        /*04c0*/ 	.word	0x00000003
        /*04c4*/ 	.word	0x00000000
        /*04c8*/ 	.short	0x0101
        /*04ca*/ 	.byte	0xff
	.zero		1


	//   ....[61]....
        /*04cc*/ 	.word	0x00003300
        /*04d0*/ 	.word	0x000000ff
        /*04d4*/ 	.word	0x00000000
        /*04d8*/ 	.short	0x010a
        /*04da*/ 	.byte	0x05
	.zero		1


	//   ....[62]....
        /*04dc*/ 	.word	0x00003370
        /*04e0*/ 	.word	0x000000ff
        /*04e4*/ 	.word	0x000000d0
        /*04e8*/ 	.short	0x010a
        /*04ea*/ 	.byte	0x0e
	.zero		1


	//   ....[63]....
        /*04ec*/ 	.word	0x00003440
        /*04f0*/ 	.word	0x000000ff
        /*04f4*/ 	.word	0x00000000
        /*04f8*/ 	.short	0x010a
        /*04fa*/ 	.byte	0x13
	.zero		1


	//   ....[64]....
        /*04fc*/ 	.word	0x00003570
        /*0500*/ 	.word	0x000000ff
        /*0504*/ 	.word	0x00000000
        /*0508*/ 	.short	0x010a
        /*050a*/ 	.byte	0x24
	.zero		1


	//   ....[65]....
        /*050c*/ 	.word	0x00003950
        /*0510*/ 	.word	0x000000ff
        /*0514*/ 	.word	0x00000000
        /*0518*/ 	.short	0x010a
        /*051a*/ 	.byte	0x05
	.zero		1


	//   ....[66]....
        /*051c*/ 	.word	0x000039e0
        /*0520*/ 	.word	0x000000ff
        /*0524*/ 	.word	0x00000000
        /*0528*/ 	.short	0x010a
        /*052a*/ 	.byte	0x05
	.zero		1


	//   ....[67]....
        /*052c*/ 	.word	0x00003a70
        /*0530*/ 	.word	0x000000ff
        /*0534*/ 	.word	0x00000000
        /*0538*/ 	.short	0x010a
        /*053a*/ 	.byte	0x05
	.zero		1


	//   ....[68]....
        /*053c*/ 	.word	0x00003b00
        /*0540*/ 	.word	0x000000ff
        /*0544*/ 	.word	0x00000000
        /*0548*/ 	.short	0x010a
        /*054a*/ 	.byte	0x06
	.zero		1


	//   ....[69]....
        /*054c*/ 	.word	0x00003f70
        /*0550*/ 	.word	0x00000000
        /*0554*/ 	.word	0x00000090
        /*0558*/ 	.short	0x010a
        /*055a*/ 	.byte	0xff
	.zero		1


	//   ....[70]....
        /*055c*/ 	.word	0x00004030
        /*0560*/ 	.word	0x00000000
        /*0564*/ 	.word	0x00000000
        /*0568*/ 	.short	0x0101
        /*056a*/ 	.byte	0xff
	.zero		1


	//   ....[71]....
        /*056c*/ 	.word	0x00004350
        /*0570*/ 	.word	0x000000ff
        /*0574*/ 	.word	0x00000088
        /*0578*/ 	.short	0x010a
        /*057a*/ 	.byte	0x07
	.zero		1


	//   ....[72]....
        /*057c*/ 	.word	0x00004540
        /*0580*/ 	.word	0x000000ff
        /*0584*/ 	.word	0x00000068
        /*0588*/ 	.short	0x010a
        /*058a*/ 	.byte	0x07
	.zero		1


	//   ....[73]....
        /*058c*/ 	.word	0x000046d0
        /*0590*/ 	.word	0x000000ff
        /*0594*/ 	.word	0x00000050
        /*0598*/ 	.short	0x010b
        /*059a*/ 	.byte	0x07
	.zero		1


	//   ....[74]....
        /*059c*/ 	.word	0x000046e0
        /*05a0*/ 	.word	0x000000ff
        /*05a4*/ 	.word	0x00000000
        /*05a8*/ 	.short	0x0101
        /*05aa*/ 	.byte	0x08
	.zero		1


	//   ....[75]....
        /*05ac*/ 	.word	0x000046f0
        /*05b0*/ 	.word	0x000000ff
        /*05b4*/ 	.word	0x00000070
        /*05b8*/ 	.short	0x010a
        /*05ba*/ 	.byte	0x07
	.zero		1


	//   ....[76]....
        /*05bc*/ 	.word	0x00004890
        /*05c0*/ 	.word	0x000000ff
        /*05c4*/ 	.word	0x00000058
        /*05c8*/ 	.short	0x010b
        /*05ca*/ 	.byte	0x07
	.zero		1


	//   ....[77]....
        /*05cc*/ 	.word	0x00004900
        /*05d0*/ 	.word	0x000000ff
        /*05d4*/ 	.word	0x00000000
        /*05d8*/ 	.short	0x0101
        /*05da*/ 	.byte	0x08
	.zero		1


	//   ....[78]....
        /*05dc*/ 	.word	0x00004930
        /*05e0*/ 	.word	0x000000ff
        /*05e4*/ 	.word	0x00000078
        /*05e8*/ 	.short	0x010a
        /*05ea*/ 	.byte	0x07
	.zero		1


	//   ....[79]....
        /*05ec*/ 	.word	0x00004b40
        /*05f0*/ 	.word	0x000000ff
        /*05f4*/ 	.word	0x00000060
        /*05f8*/ 	.short	0x010b
        /*05fa*/ 	.byte	0x07
	.zero		1


	//   ....[80]....
        /*05fc*/ 	.word	0x00004b60
        /*0600*/ 	.word	0x000000ff
        /*0604*/ 	.word	0x00000000
        /*0608*/ 	.short	0x0101
        /*060a*/ 	.byte	0x0d
	.zero		1


	//   ....[81]....
        /*060c*/ 	.word	0x00004b90
        /*0610*/ 	.word	0x000000ff
        /*0614*/ 	.word	0x00000068
        /*0618*/ 	.short	0x010a
        /*061a*/ 	.byte	0x07
	.zero		1


	//   ....[82]....
        /*061c*/ 	.word	0x00004bb0
        /*0620*/ 	.word	0x000000ff
        /*0624*/ 	.word	0x00000070
        /*0628*/ 	.short	0x010a
        /*062a*/ 	.byte	0x07
	.zero		1


	//   ....[83]....
        /*062c*/ 	.word	0x00004bf0
        /*0630*/ 	.word	0x00000000
        /*0634*/ 	.word	0x00000078
        /*0638*/ 	.short	0x010a
        /*063a*/ 	.byte	0xff
	.zero		1


	//   ....[84]....
        /*063c*/ 	.word	0x00004f50
        /*0640*/ 	.word	0x00000000
        /*0644*/ 	.word	0x00000090
        /*0648*/ 	.short	0x010a
        /*064a*/ 	.byte	0xff
	.zero		1


	//   ....[85]....
        /*064c*/ 	.word	0x00005060
        /*0650*/ 	.word	0x00000000
        /*0654*/ 	.word	0x00000000
        /*0658*/ 	.short	0x0101
        /*065a*/ 	.byte	0xff
	.zero		1


	//   ....[86]....
        /*065c*/ 	.word	0x00005ab0
        /*0660*/ 	.word	0x000000ff
        /*0664*/ 	.word	0x00000050
        /*0668*/ 	.short	0x010a
        /*066a*/ 	.byte	0x30
	.zero		1


	//   ....[87]....
        /*066c*/ 	.word	0x00005b20
        /*0670*/ 	.word	0x0000004f
        /*0674*/ 	.word	0x000000b0
        /*0678*/ 	.short	0x010a
        /*067a*/ 	.byte	0xff
	.zero		1


	//   ....[88]....
        /*067c*/ 	.word	0x00005bd0
        /*0680*/ 	.word	0x000000ff
        /*0684*/ 	.word	0x00000050
        /*0688*/ 	.short	0x010a
        /*068a*/ 	.byte	0x30
	.zero		1


	//   ....[89]....
        /*068c*/ 	.word	0x00005cb0
        /*0690*/ 	.word	0x0000004f
        /*0694*/ 	.word	0x000000b0
        /*0698*/ 	.short	0x010a
        /*069a*/ 	.byte	0xff
	.zero		1


	//   ....[90]....
        /*069c*/ 	.word	0x000063f0
        /*06a0*/ 	.word	0x00000000
        /*06a4*/ 	.word	0x00000000
        /*06a8*/ 	.short	0x0101
        /*06aa*/ 	.byte	0xff
	.zero		1


	//   ....[91]....
        /*06ac*/ 	.word	0x00006400
        /*06b0*/ 	.word	0x00000003
        /*06b4*/ 	.word	0x00000050
        /*06b8*/ 	.short	0x010a
        /*06ba*/ 	.byte	0xff
	.zero		1


	//   ....[92]....
        /*06bc*/ 	.word	0x000064c0
        /*06c0*/ 	.word	0x00000003
        /*06c4*/ 	.word	0x00000050
        /*06c8*/ 	.short	0x010a
        /*06ca*/ 	.byte	0xff
	.zero		1


	//   ....[93]....
        /*06cc*/ 	.word	0x00006c90
        /*06d0*/ 	.word	0x00000000
        /*06d4*/ 	.word	0x00000000
        /*06d8*/ 	.short	0x0101
        /*06da*/ 	.byte	0xff
	.zero		1


	//   ....[94]....
        /*06dc*/ 	.word	0x00006ca0
        /*06e0*/ 	.word	0x00000004
        /*06e4*/ 	.word	0x00000050
        /*06e8*/ 	.short	0x010a
        /*06ea*/ 	.byte	0xff
	.zero		1


	//   ....[95]....
        /*06ec*/ 	.word	0x00006d60
        /*06f0*/ 	.word	0x00000004
        /*06f4*/ 	.word	0x00000050
        /*06f8*/ 	.short	0x010a
        /*06fa*/ 	.byte	0xff
	.zero		1


	//   ....[96]....
        /*06fc*/ 	.word	0x000070a0
        /*0700*/ 	.word	0x000000ff
        /*0704*/ 	.word	0x00000000
        /*0708*/ 	.short	0x0101
        /*070a*/ 	.byte	0x05
	.zero		1


	//   ....[97]....
        /*070c*/ 	.word	0x00007580
        /*0710*/ 	.word	0x00000003
        /*0714*/ 	.word	0x00000000
        /*0718*/ 	.short	0x0101
        /*071a*/ 	.byte	0xff
	.zero		1


	//   ....[98]....
        /*071c*/ 	.word	0x000077f0
        /*0720*/ 	.word	0x000000ff
        /*0724*/ 	.word	0x00000000
        /*0728*/ 	.short	0x0101
        /*072a*/ 	.byte	0x04
	.zero		1


	//   ....[99]....
        /*072c*/ 	.word	0x00007810
        /*0730*/ 	.word	0x00000003
        /*0734*/ 	.word	0x00000100
        /*0738*/ 	.short	0x010a
        /*073a*/ 	.byte	0xff
	.zero		1


	//   ....[100]....
        /*073c*/ 	.word	0x00007870
        /*0740*/ 	.word	0x00000002
        /*0744*/ 	.word	0x00000028
        /*0748*/ 	.short	0x010a
        /*074a*/ 	.byte	0xff
	.zero		1


	//   ....[101]....
        /*074c*/ 	.word	0x000078d0
        /*0750*/ 	.word	0x00000002
        /*0754*/ 	.word	0x00000028
        /*0758*/ 	.short	0x010a
        /*075a*/ 	.byte	0xff
	.zero		1


	//   ....[102]....
        /*075c*/ 	.word	0x00007920
        /*0760*/ 	.word	0x00000002
        /*0764*/ 	.word	0x00000090
        /*0768*/ 	.short	0x010a
        /*076a*/ 	.byte	0xff
	.zero		1


	//   ....[103]....
        /*076c*/ 	.word	0x00007980
        /*0770*/ 	.word	0x00000000
        /*0774*/ 	.word	0x00000000
        /*0778*/ 	.short	0x010a
        /*077a*/ 	.byte	0xff
	.zero		1


	//   ....[104]....
        /*077c*/ 	.word	0x000079e0
        /*0780*/ 	.word	0x00000000
        /*0784*/ 	.word	0x00000000
        /*0788*/ 	.short	0x010a
        /*078a*/ 	.byte	0xff
	.zero		1


	//   ....[105]....
        /*078c*/ 	.word	0x00007a40
        /*0790*/ 	.word	0x00000000
        /*0794*/ 	.word	0x00000000
        /*0798*/ 	.short	0x010a
        /*079a*/ 	.byte	0xff
	.zero		1


	//   ....[106]....
        /*079c*/ 	.word	0x00007aa0
        /*07a0*/ 	.word	0x00000000
        /*07a4*/ 	.word	0x00000000
        /*07a8*/ 	.short	0x010a
        /*07aa*/ 	.byte	0xff
	.zero		1


	//   ....[107]....
        /*07ac*/ 	.word	0x00007af0
        /*07b0*/ 	.word	0x00000000
        /*07b4*/ 	.word	0x000000f0
        /*07b8*/ 	.short	0x010a
        /*07ba*/ 	.byte	0xff
	.zero		1


	//   ....[108]....
        /*07bc*/ 	.word	0x00007b50
        /*07c0*/ 	.word	0x00000000
        /*07c4*/ 	.word	0x000000a0
        /*07c8*/ 	.short	0x010a
        /*07ca*/ 	.byte	0xff
	.zero		1


	//   ....[109]....
        /*07cc*/ 	.word	0x00007ba0
        /*07d0*/ 	.word	0x00000000
        /*07d4*/ 	.word	0x00000090
        /*07d8*/ 	.short	0x010a
        /*07da*/ 	.byte	0xff
	.zero		1


	//   ....[110]....
        /*07dc*/ 	.word	0x00007c00
        /*07e0*/ 	.word	0x00000000
        /*07e4*/ 	.word	0x000000a0
        /*07e8*/ 	.short	0x010a
        /*07ea*/ 	.byte	0xff
	.zero		1


	//   ....[111]....
        /*07ec*/ 	.word	0x00007c50
        /*07f0*/ 	.word	0x00000000
        /*07f4*/ 	.word	0x00000090
        /*07f8*/ 	.short	0x010a
        /*07fa*/ 	.byte	0xff
	.zero		1


	//   ....[112]....
        /*07fc*/ 	.word	0x00007cb0
        /*0800*/ 	.word	0x00000003
        /*0804*/ 	.word	0x000000d0
        /*0808*/ 	.short	0x010a
        /*080a*/ 	.byte	0xff
	.zero		1


	//   ....[113]....
        /*080c*/ 	.word	0x00007d10
        /*0810*/ 	.word	0x00000000
        /*0814*/ 	.word	0x00000000
        /*0818*/ 	.short	0x010a
        /*081a*/ 	.byte	0xff
	.zero		1


	//   ....[114]....
        /*081c*/ 	.word	0x00007d70
        /*0820*/ 	.word	0x00000000
        /*0824*/ 	.word	0x00000000
        /*0828*/ 	.short	0x010a
        /*082a*/ 	.byte	0xff
	.zero		1


	//   ....[115]....
        /*082c*/ 	.word	0x00007dd0
        /*0830*/ 	.word	0x00000000
        /*0834*/ 	.word	0x00000000
        /*0838*/ 	.short	0x010a
        /*083a*/ 	.byte	0xff
	.zero		1


	//   ....[116]....
        /*083c*/ 	.word	0x00007e30
        /*0840*/ 	.word	0x00000000
        /*0844*/ 	.word	0x00000000
        /*0848*/ 	.short	0x010a
        /*084a*/ 	.byte	0xff
	.zero		1


	//   ....[117]....
        /*084c*/ 	.word	0x00007e90
        /*0850*/ 	.word	0x00000000
        /*0854*/ 	.word	0x00000000
        /*0858*/ 	.short	0x010a
        /*085a*/ 	.byte	0xff
	.zero		1


	//   ....[118]....
        /*085c*/ 	.word	0x00007ee0
        /*0860*/ 	.word	0x00000000
        /*0864*/ 	.word	0x00000090
        /*0868*/ 	.short	0x010a
        /*086a*/ 	.byte	0xff
	.zero		1


	//   ....[119]....
        /*086c*/ 	.word	0x00007f40
        /*0870*/ 	.word	0x00000000
        /*0874*/ 	.word	0x00000088
        /*0878*/ 	.short	0x010a
        /*087a*/ 	.byte	0xff
	.zero		1


	//   ....[120]....
        /*087c*/ 	.word	0x00007fa0
        /*0880*/ 	.word	0x00000003
        /*0884*/ 	.word	0x00000068
        /*0888*/ 	.short	0x010a
        /*088a*/ 	.byte	0xff
	.zero		1


	//   ....[121]....
        /*088c*/ 	.word	0x00008000
        /*0890*/ 	.word	0x00000003
        /*0894*/ 	.word	0x00000070
        /*0898*/ 	.short	0x010a
        /*089a*/ 	.byte	0xff
	.zero		1


	//   ....[122]....
        /*089c*/ 	.word	0x00008060
        /*08a0*/ 	.word	0x00000003
        /*08a4*/ 	.word	0x00000078
        /*08a8*/ 	.short	0x010a
        /*08aa*/ 	.byte	0xff
	.zero		1


	//   ....[123]....
        /*08ac*/ 	.word	0x000080c0
        /*08b0*/ 	.word	0x00000000
        /*08b4*/ 	.word	0x00000068
        /*08b8*/ 	.short	0x010a
        /*08ba*/ 	.byte	0xff
	.zero		1


	//   ....[124]....
        /*08bc*/ 	.word	0x00008120
        /*08c0*/ 	.word	0x00000000
        /*08c4*/ 	.word	0x00000070
        /*08c8*/ 	.short	0x010a
        /*08ca*/ 	.byte	0xff
	.zero		1


	//   ....[125]....
        /*08cc*/ 	.word	0x00008170
        /*08d0*/ 	.word	0x00000000
        /*08d4*/ 	.word	0x00000090
        /*08d8*/ 	.short	0x010a
        /*08da*/ 	.byte	0xff
	.zero		1


	//   ....[126]....
        /*08dc*/ 	.word	0x000081d0
        /*08e0*/ 	.word	0x00000000
        /*08e4*/ 	.word	0x00000050
        /*08e8*/ 	.short	0x010a
        /*08ea*/ 	.byte	0xff
	.zero		1


	//   ....[127]....
        /*08ec*/ 	.word	0x00008220
        /*08f0*/ 	.word	0x0000004f
        /*08f4*/ 	.word	0x000000b0
        /*08f8*/ 	.short	0x010a
        /*08fa*/ 	.byte	0xff
	.zero		1


	//   ....[128]....
        /*08fc*/ 	.word	0x00008270
        /*0900*/ 	.word	0x00000003
        /*0904*/ 	.word	0x00000050
        /*0908*/ 	.short	0x010a
        /*090a*/ 	.byte	0xff
	.zero		1


	//   ....[129]....
        /*090c*/ 	.word	0x000082c0
        /*0910*/ 	.word	0x00000004
        /*0914*/ 	.word	0x00000050
        /*0918*/ 	.short	0x010a
        /*091a*/ 	.byte	0xff
	.zero		1


	//----- nvinfo : EIATTR_NUM_MBARRIERS
	.align		4
.L_47:
        /*091c*/ 	.byte	0x03, 0x38
        /*091e*/ 	.short	0x0022


	//----- nvinfo : EIATTR_EXIT_INSTR_OFFSETS
	.align		4
        /*0920*/ 	.byte	0x04, 0x1c
        /*0922*/ 	.short	(.L_49 - .L_48)


	//   ....[0]....
.L_48:
        /*0924*/ 	.word	0x00002700


	//   ....[1]....
        /*0928*/ 	.word	0x00002bf0


	//   ....[2]....
        /*092c*/ 	.word	0x00002c50


	//   ....[3]....
        /*0930*/ 	.word	0x00003d60


	//   ....[4]....
        /*0934*/ 	.word	0x00004c20


	//   ....[5]....
        /*0938*/ 	.word	0x00004c60


	//   ....[6]....
        /*093c*/ 	.word	0x000076e0


	//   ....[7]....
        /*0940*/ 	.word	0x00007760


	//   ....[8]....
        /*0944*/ 	.word	0x00007790


	//   ....[9]....
        /*0948*/ 	.word	0x00007800


	//----- nvinfo : EIATTR_MAX_THREADS
	.align		4
.L_49:
        /*094c*/ 	.byte	0x04, 0x05
        /*094e*/ 	.short	(.L_51 - .L_50)
.L_50:
        /*0950*/ 	.word	0x00000100
        /*0954*/ 	.word	0x00000001
        /*0958*/ 	.word	0x00000001


	//----- nvinfo : EIATTR_CRS_STACK_SIZE
	.align		4
.L_51:
        /*095c*/ 	.byte	0x04, 0x1e
        /*095e*/ 	.short	(.L_53 - .L_52)
.L_52:
        /*0960*/ 	.word	0x00000000


	//----- nvinfo : EIATTR_CBANK_PARAM_SIZE
	.align		4
.L_53:
        /*0964*/ 	.byte	0x03, 0x19
        /*0966*/ 	.short	0x0800


	//----- nvinfo : EIATTR_PARAM_CBANK
	.align		4
        /*0968*/ 	.byte	0x04, 0x0a
        /*096a*/ 	.short	(.L_55 - .L_54)
	.align		4
.L_54:
        /*096c*/ 	.word	index@(.nv.constant0._ZN7cutlass13device_kernelINS_4gemm6kernel13GemmUniversalIN4cute5tupleIJiiiiEEENS1_10collective13CollectiveMmaINS1_35MainloopSm100TmaUmmaWarpSpecializedILi5ELi2ELi4ENS5_IJNS4_1CILi1EEESB_SB_EEEEENS5_IJNSA_ILi64EEENSA_ILi96EEENSA_ILi128EEEEEENS_10bfloat16_tENS5_IJlSB_lEEESI_SJ_NS4_8TiledMMAINS4_8MMA_AtomIJNS4_20SM100_MMA_F16BF16_SSISI_SI_fLi64ELi96ELNS4_4UMMA5MajorE0ELSO_0ELNSN_7ScaleInE0ELSP_0EEEEEENS4_6LayoutISC_NS5_IJNSA_ILi0EEEST_ST_EEEEENS5_IJNS4_10UnderscoreESW_SW_EEEEENS4_13SM90_TMA_LOADENS4_14ComposedLayoutINS4_7SwizzleILi3ELi4ELi3EEENS4_18smem_ptr_flag_bitsILi16EEENSS_INS5_IJNSA_ILi8EEESE_EEENS5_IJSE_SB_EEEEEEEvNS4_8identityESZ_S19_vS1A_EENS_8epilogue10collective18CollectiveEpilogueINS1C_23Sm100TmaWarpSpecializedILi3ELi2ELi16ELb1ELb0EEEJSH_NS5_IJNSS_ISE_SB_EENSS_INSA_ILi32EEESB_EEEEESI_SJ_SI_SJ_NS1C_6fusion15FusionCallbacksIS1G_NS1L_17LinearCombinationISI_fSI_fLNS_15FloatRoundStyleE2EEESH_S1K_JEEENS4_5SM1004TMEM4LOAD26SM100_TMEM_LOAD_16dp256b4xESZ_NS10_INS11_ILi2ELi4ELi3EEES14_NSS_INS5_IJS15_S1I_EEENS5_IJS1I_SB_EEEEEEENS4_17SM75_U32x4_LDSM_NENS4_14SM90_TMA_STOREES1Z_NS4_17SM90_U32x4_STSM_NENS4_39AutoVectorizingCopyWithAssumedAlignmentILi128EEEEEEvvEEEEvNT_6ParamsE)
        /*0970*/ 	.short	0x0380
        /*0972*/ 	.short	0x0800


	//----- nvinfo : EIATTR_SW_WAR
	.align		4
.L_55:
        /*0974*/ 	.byte	0x04, 0x36
        /*0976*/ 	.short	(.L_57 - .L_56)
.L_56:
        /*0978*/ 	.word	0x00000008
.L_57:


//--------------------- .nv.callgraph             --------------------------
	.section	.nv.callgraph,"",@"SHT_CUDA_CALLGRAPH"
	.align	4
	.sectionentsize	8
	.align		4
        /*0000*/ 	.word	0x00000000
	.align		4
        /*0004*/ 	.word	0xffffffff
	.align		4
        /*0008*/ 	.word	index@(_ZN7cutlass13device_kernelINS_4gemm6kernel13GemmUniversalIN4cute5tupleIJiiiiEEENS1_10collective13CollectiveMmaINS1_35MainloopSm100TmaUmmaWarpSpecializedILi5ELi2ELi4ENS5_IJNS4_1CILi1EEESB_SB_EEEEENS5_IJNSA_ILi64EEENSA_ILi96EEENSA_ILi128EEEEEENS_10bfloat16_tENS5_IJlSB_lEEESI_SJ_NS4_8TiledMMAINS4_8MMA_AtomIJNS4_20SM100_MMA_F16BF16_SSISI_SI_fLi64ELi96ELNS4_4UMMA5MajorE0ELSO_0ELNSN_7ScaleInE0ELSP_0EEEEEENS4_6LayoutISC_NS5_IJNSA_ILi0EEEST_ST_EEEEENS5_IJNS4_10UnderscoreESW_SW_EEEEENS4_13SM90_TMA_LOADENS4_14ComposedLayoutINS4_7SwizzleILi3ELi4ELi3EEENS4_18smem_ptr_flag_bitsILi16EEENSS_INS5_IJNSA_ILi8EEESE_EEENS5_IJSE_SB_EEEEEEEvNS4_8identityESZ_S19_vS1A_EENS_8epilogue10collective18CollectiveEpilogueINS1C_23Sm100TmaWarpSpecializedILi3ELi2ELi16ELb1ELb0EEEJSH_NS5_IJNSS_ISE_SB_EENSS_INSA_ILi32EEESB_EEEEESI_SJ_SI_SJ_NS1C_6fusion15FusionCallbacksIS1G_NS1L_17LinearCombinationISI_fSI_fLNS_15FloatRoundStyleE2EEESH_S1K_JEEENS4_5SM1004TMEM4LOAD26SM100_TMEM_LOAD_16dp256b4xESZ_NS10_INS11_ILi2ELi4ELi3EEES14_NSS_INS5_IJS15_S1I_EEENS5_IJS1I_SB_EEEEEEENS4_17SM75_U32x4_LDSM_NENS4_14SM90_TMA_STOREES1Z_NS4_17SM90_U32x4_STSM_NENS4_39AutoVectorizingCopyWithAssumedAlignmentILi128EEEEEEvvEEEEvNT_6ParamsE)
	.align		4
        /*000c*/ 	.word	index@(__assertfail)
	.align		4
        /*0010*/ 	.word	0x00000000
	.align		4
        /*0014*/ 	.word	0xfffffffe
	.align		4
        /*0018*/ 	.word	0x00000000
	.align		4
        /*001c*/ 	.word	0xfffffffd
	.align		4
        /*0020*/ 	.word	0x00000000
	.align		4
        /*0024*/ 	.word	0xfffffffc


//--------------------- .nv.constant4             --------------------------
	.section	.nv.constant4,"a",@progbits
	.align	8
	.align		8
.nv.constant4:
        /*0000*/ 	.dword	__assertfail
	.align		8
        /*0008*/ 	.dword	__unnamed_1
	.align		8
        /*0010*/ 	.dword	__unnamed_2
	.align		8
        /*0018*/ 	.dword	_ZN40_INTERNAL_1e5ea504_4_k_cu_17431223_164804cuda3std3__45__cpo5beginE
	.align		8
        /*0020*/ 	.dword	_ZN40_INTERNAL_1e5ea504_4_k_cu_17431223_164804cuda3std3__45__cpo3endE
	.align		8
        /*0028*/ 	.dword	_ZN40_INTERNAL_1e5ea504_4_k_cu_17431223_164804cuda3std3__45__cpo6cbeginE
	.align		8
        /*0030*/ 	.dword	_ZN40_INTERNAL_1e5ea504_4_k_cu_17431223_164804cuda3std3__45__cpo4cendE
	.align		8
        /*0038*/ 	.dword	_ZN40_INTERNAL_1e5ea504_4_k_cu_17431223_164804cuda3std3__442_GLOBAL__N__1e5ea504_4_k_cu_17431223_164806ignoreE
	.align		8
        /*0040*/ 	.dword	_ZN40_INTERNAL_1e5ea504_4_k_cu_17431223_164804cuda3std3__419piecewise_constructE
	.align		8
        /*0048*/ 	.dword	_ZN40_INTERNAL_1e5ea504_4_k_cu_17431223_164804cuda3std3__48in_placeE
	.align		8
        /*0050*/ 	.dword	_ZN40_INTERNAL_1e5ea504_4_k_cu_17431223_164804cuda3std6ranges3__45__cpo4swapE
	.align		8
        /*0058*/ 	.dword	_ZN40_INTERNAL_1e5ea504_4_k_cu_17431223_164804cuda3std6ranges3__45__cpo9iter_moveE
	.align		8
        /*0060*/ 	.dword	_ZN40_INTERNAL_1e5ea504_4_k_cu_17431223_164804cute7productE
	.align		8
        /*0068*/ 	.dword	_ZN40_INTERNAL_1e5ea504_4_k_cu_17431223_164804cute1_E
	.align		8
        /*0070*/ 	.dword	$str$25
	.align		8
        /*0078*/ 	.dword	$str$26
	.align		8
        /*0080*/ 	.dword	$str$27
	.align		8
        /*0088*/ 	.dword	$str$28


//--------------------- .text._ZN7cutlass13device_kernelINS_4gemm6kernel13GemmUniversalIN4cute5tupleIJiiiiEEENS1_10collective13CollectiveMmaINS1_35MainloopSm100TmaUmmaWarpSpecializedILi5ELi2ELi4ENS5_IJNS4_1CILi1EEESB_SB_EEEEENS5_IJNSA_ILi64EEENSA_ILi96EEENSA_ILi128EEEEEENS_10bfloat16_tENS5_IJlSB_lEEESI_SJ_NS4_8TiledMMAINS4_8MMA_AtomIJNS4_20SM100_MMA_F16BF16_SSISI_SI_fLi64ELi96ELNS4_4UMMA5MajorE0ELSO_0ELNSN_7ScaleInE0ELSP_0EEEEEENS4_6LayoutISC_NS5_IJNSA_ILi0EEEST_ST_EEEEENS5_IJNS4_10UnderscoreESW_SW_EEEEENS4_13SM90_TMA_LOADENS4_14ComposedLayoutINS4_7SwizzleILi3ELi4ELi3EEENS4_18smem_ptr_flag_bitsILi16EEENSS_INS5_IJNSA_ILi8EEESE_EEENS5_IJSE_SB_EEEEEEEvNS4_8identityESZ_S19_vS1A_EENS_8epilogue10collective18CollectiveEpilogueINS1C_23Sm100TmaWarpSpecializedILi3ELi2ELi16ELb1ELb0EEEJSH_NS5_IJNSS_ISE_SB_EENSS_INSA_ILi32EEESB_EEEEESI_SJ_SI_SJ_NS1C_6fusion15FusionCallbacksIS1G_NS1L_17LinearCombinationISI_fSI_fLNS_15FloatRoundStyleE2EEESH_S1K_JEEENS4_5SM1004TMEM4LOAD26SM100_TMEM_LOAD_16dp256b4xESZ_NS10_INS11_ILi2ELi4ELi3EEES14_NSS_INS5_IJS15_S1I_EEENS5_IJS1I_SB_EEEEEEENS4_17SM75_U32x4_LDSM_NENS4_14SM90_TMA_STOREES1Z_NS4_17SM90_U32x4_STSM_NENS4_39AutoVectorizingCopyWithAssumedAlignmentILi128EEEEEEvvEEEEvNT_6ParamsE --------------------------
	.section	.text._ZN7cutlass13device_kernelINS_4gemm6kernel13GemmUniversalIN4cute5tupleIJiiiiEEENS1_10collective13CollectiveMmaINS1_35MainloopSm100TmaUmmaWarpSpecializedILi5ELi2ELi4ENS5_IJNS4_1CILi1EEESB_SB_EEEEENS5_IJNSA_ILi64EEENSA_ILi96EEENSA_ILi128EEEEEENS_10bfloat16_tENS5_IJlSB_lEEESI_SJ_NS4_8TiledMMAINS4_8MMA_AtomIJNS4_20SM100_MMA_F16BF16_SSISI_SI_fLi64ELi96ELNS4_4UMMA5MajorE0ELSO_0ELNSN_7ScaleInE0ELSP_0EEEEEENS4_6LayoutISC_NS5_IJNSA_ILi0EEEST_ST_EEEEENS5_IJNS4_10UnderscoreESW_SW_EEEEENS4_13SM90_TMA_LOADENS4_14ComposedLayoutINS4_7SwizzleILi3ELi4ELi3EEENS4_18smem_ptr_flag_bitsILi16EEENSS_INS5_IJNSA_ILi8EEESE_EEENS5_IJSE_SB_EEEEEEEvNS4_8identityESZ_S19_vS1A_EENS_8epilogue10collective18CollectiveEpilogueINS1C_23Sm100TmaWarpSpecializedILi3ELi2ELi16ELb1ELb0EEEJSH_NS5_IJNSS_ISE_SB_EENSS_INSA_ILi32EEESB_EEEEESI_SJ_SI_SJ_NS1C_6fusion15FusionCallbacksIS1G_NS1L_17LinearCombinationISI_fSI_fLNS_15FloatRoundStyleE2EEESH_S1K_JEEENS4_5SM1004TMEM4LOAD26SM100_TMEM_LOAD_16dp256b4xESZ_NS10_INS11_ILi2ELi4ELi3EEES14_NSS_INS5_IJS15_S1I_EEENS5_IJS1I_SB_EEEEEEENS4_17SM75_U32x4_LDSM_NENS4_14SM90_TMA_STOREES1Z_NS4_17SM90_U32x4_STSM_NENS4_39AutoVectorizingCopyWithAssumedAlignmentILi128EEEEEEvvEEEEvNT_6ParamsE,"ax",@progbits
	.align	128
.text._ZN7cutlass13device_kernelINS_4gemm6kernel13GemmUniversalIN4cute5tupleIJiiiiEEENS1_10collective13CollectiveMmaINS1_35MainloopSm100TmaUmmaWarpSpecializedILi5ELi2ELi4ENS5_IJNS4_1CILi1EEESB_SB_EEEEENS5_IJNSA_ILi64EEENSA_ILi96EEENSA_ILi128EEEEEENS_10bfloat16_tENS5_IJlSB_lEEESI_SJ_NS4_8TiledMMAINS4_8MMA_AtomIJNS4_20SM100_MMA_F16BF16_SSISI_SI_fLi64ELi96ELNS4_4UMMA5MajorE0ELSO_0ELNSN_7ScaleInE0ELSP_0EEEEEENS4_6LayoutISC_NS5_IJNSA_ILi0EEEST_ST_EEEEENS5_IJNS4_10UnderscoreESW_SW_EEEEENS4_13SM90_TMA_LOADENS4_14ComposedLayoutINS4_7SwizzleILi3ELi4ELi3EEENS4_18smem_ptr_flag_bitsILi16EEENSS_INS5_IJNSA_ILi8EEESE_EEENS5_IJSE_SB_EEEEEEEvNS4_8identityESZ_S19_vS1A_EENS_8epilogue10collective18CollectiveEpilogueINS1C_23Sm100TmaWarpSpecializedILi3ELi2ELi16ELb1ELb0EEEJSH_NS5_IJNSS_ISE_SB_EENSS_INSA_ILi32EEESB_EEEEESI_SJ_SI_SJ_NS1C_6fusion15FusionCallbacksIS1G_NS1L_17LinearCombinationISI_fSI_fLNS_15FloatRoundStyleE2EEESH_S1K_JEEENS4_5SM1004TMEM4LOAD26SM100_TMEM_LOAD_16dp256b4xESZ_NS10_INS11_ILi2ELi4ELi3EEES14_NSS_INS5_IJS15_S1I_EEENS5_IJS1I_SB_EEEEEEENS4_17SM75_U32x4_LDSM_NENS4_14SM90_TMA_STOREES1Z_NS4_17SM90_U32x4_STSM_NENS4_39AutoVectorizingCopyWithAssumedAlignmentILi128EEEEEEvvEEEEvNT_6ParamsE:
        .type           _ZN7cutlass13device_kernelINS_4gemm6kernel13GemmUniversalIN4cute5tupleIJiiiiEEENS1_10collective13CollectiveMmaINS1_35MainloopSm100TmaUmmaWarpSpecializedILi5ELi2ELi4ENS5_IJNS4_1CILi1EEESB_SB_EEEEENS5_IJNSA_ILi64EEENSA_ILi96EEENSA_ILi128EEEEEENS_10bfloat16_tENS5_IJlSB_lEEESI_SJ_NS4_8TiledMMAINS4_8MMA_AtomIJNS4_20SM100_MMA_F16BF16_SSISI_SI_fLi64ELi96ELNS4_4UMMA5MajorE0ELSO_0ELNSN_7ScaleInE0ELSP_0EEEEEENS4_6LayoutISC_NS5_IJNSA_ILi0EEEST_ST_EEEEENS5_IJNS4_10UnderscoreESW_SW_EEEEENS4_13SM90_TMA_LOADENS4_14ComposedLayoutINS4_7SwizzleILi3ELi4ELi3EEENS4_18smem_ptr_flag_bitsILi16EEENSS_INS5_IJNSA_ILi8EEESE_EEENS5_IJSE_SB_EEEEEEEvNS4_8identityESZ_S19_vS1A_EENS_8epilogue10collective18CollectiveEpilogueINS1C_23Sm100TmaWarpSpecializedILi3ELi2ELi16ELb1ELb0EEEJSH_NS5_IJNSS_ISE_SB_EENSS_INSA_ILi32EEESB_EEEEESI_SJ_SI_SJ_NS1C_6fusion15FusionCallbacksIS1G_NS1L_17LinearCombinationISI_fSI_fLNS_15FloatRoundStyleE2EEESH_S1K_JEEENS4_5SM1004TMEM4LOAD26SM100_TMEM_LOAD_16dp256b4xESZ_NS10_INS11_ILi2ELi4ELi3EEES14_NSS_INS5_IJS15_S1I_EEENS5_IJS1I_SB_EEEEEEENS4_17SM75_U32x4_LDSM_NENS4_14SM90_TMA_STOREES1Z_NS4_17SM90_U32x4_STSM_NENS4_39AutoVectorizingCopyWithAssumedAlignmentILi128EEEEEEvvEEEEvNT_6ParamsE,@function
        .size           _ZN7cutlass13device_kernelINS_4gemm6kernel13GemmUniversalIN4cute5tupleIJiiiiEEENS1_10collective13CollectiveMmaINS1_35MainloopSm100TmaUmmaWarpSpecializedILi5ELi2ELi4ENS5_IJNS4_1CILi1EEESB_SB_EEEEENS5_IJNSA_ILi64EEENSA_ILi96EEENSA_ILi128EEEEEENS_10bfloat16_tENS5_IJlSB_lEEESI_SJ_NS4_8TiledMMAINS4_8MMA_AtomIJNS4_20SM100_MMA_F16BF16_SSISI_SI_fLi64ELi96ELNS4_4UMMA5MajorE0ELSO_0ELNSN_7ScaleInE0ELSP_0EEEEEENS4_6LayoutISC_NS5_IJNSA_ILi0EEEST_ST_EEEEENS5_IJNS4_10UnderscoreESW_SW_EEEEENS4_13SM90_TMA_LOADENS4_14ComposedLayoutINS4_7SwizzleILi3ELi4ELi3EEENS4_18smem_ptr_flag_bitsILi16EEENSS_INS5_IJNSA_ILi8EEESE_EEENS5_IJSE_SB_EEEEEEEvNS4_8identityESZ_S19_vS1A_EENS_8epilogue10collective18CollectiveEpilogueINS1C_23Sm100TmaWarpSpecializedILi3ELi2ELi16ELb1ELb0EEEJSH_NS5_IJNSS_ISE_SB_EENSS_INSA_ILi32EEESB_EEEEESI_SJ_SI_SJ_NS1C_6fusion15FusionCallbacksIS1G_NS1L_17LinearCombinationISI_fSI_fLNS_15FloatRoundStyleE2EEESH_S1K_JEEENS4_5SM1004TMEM4LOAD26SM100_TMEM_LOAD_16dp256b4xESZ_NS10_INS11_ILi2ELi4ELi3EEES14_NSS_INS5_IJS15_S1I_EEENS5_IJS1I_SB_EEEEEEENS4_17SM75_U32x4_LDSM_NENS4_14SM90_TMA_STOREES1Z_NS4_17SM90_U32x4_STSM_NENS4_39AutoVectorizingCopyWithAssumedAlignmentILi128EEEEEEvvEEEEvNT_6ParamsE,(.L_x_166 - _ZN7cutlass13device_kernelINS_4gemm6kernel13GemmUniversalIN4cute5tupleIJiiiiEEENS1_10collective13CollectiveMmaINS1_35MainloopSm100TmaUmmaWarpSpecializedILi5ELi2ELi4ENS5_IJNS4_1CILi1EEESB_SB_EEEEENS5_IJNSA_ILi64EEENSA_ILi96EEENSA_ILi128EEEEEENS_10bfloat16_tENS5_IJlSB_lEEESI_SJ_NS4_8TiledMMAINS4_8MMA_AtomIJNS4_20SM100_MMA_F16BF16_SSISI_SI_fLi64ELi96ELNS4_4UMMA5MajorE0ELSO_0ELNSN_7ScaleInE0ELSP_0EEEEEENS4_6LayoutISC_NS5_IJNSA_ILi0EEEST_ST_EEEEENS5_IJNS4_10UnderscoreESW_SW_EEEEENS4_13SM90_TMA_LOADENS4_14ComposedLayoutINS4_7SwizzleILi3ELi4ELi3EEENS4_18smem_ptr_flag_bitsILi16EEENSS_INS5_IJNSA_ILi8EEESE_EEENS5_IJSE_SB_EEEEEEEvNS4_8identityESZ_S19_vS1A_EENS_8epilogue10collective18CollectiveEpilogueINS1C_23Sm100TmaWarpSpecializedILi3ELi2ELi16ELb1ELb0EEEJSH_NS5_IJNSS_ISE_SB_EENSS_INSA_ILi32EEESB_EEEEESI_SJ_SI_SJ_NS1C_6fusion15FusionCallbacksIS1G_NS1L_17LinearCombinationISI_fSI_fLNS_15FloatRoundStyleE2EEESH_S1K_JEEENS4_5SM1004TMEM4LOAD26SM100_TMEM_LOAD_16dp256b4xESZ_NS10_INS11_ILi2ELi4ELi3EEES14_NSS_INS5_IJS15_S1I_EEENS5_IJS1I_SB_EEEEEEENS4_17SM75_U32x4_LDSM_NENS4_14SM90_TMA_STOREES1Z_NS4_17SM90_U32x4_STSM_NENS4_39AutoVectorizingCopyWithAssumedAlignmentILi128EEEEEEvvEEEEvNT_6ParamsE)
        .other          _ZN7cutlass13device_kernelINS_4gemm6kernel13GemmUniversalIN4cute5tupleIJiiiiEEENS1_10collective13CollectiveMmaINS1_35MainloopSm100TmaUmmaWarpSpecializedILi5ELi2ELi4ENS5_IJNS4_1CILi1EEESB_SB_EEEEENS5_IJNSA_ILi64EEENSA_ILi96EEENSA_ILi128EEEEEENS_10bfloat16_tENS5_IJlSB_lEEESI_SJ_NS4_8TiledMMAINS4_8MMA_AtomIJNS4_20SM100_MMA_F16BF16_SSISI_SI_fLi64ELi96ELNS4_4UMMA5MajorE0ELSO_0ELNSN_7ScaleInE0ELSP_0EEEEEENS4_6LayoutISC_NS5_IJNSA_ILi0EEEST_ST_EEEEENS5_IJNS4_10UnderscoreESW_SW_EEEEENS4_13SM90_TMA_LOADENS4_14ComposedLayoutINS4_7SwizzleILi3ELi4ELi3EEENS4_18smem_ptr_flag_bitsILi16EEENSS_INS5_IJNSA_ILi8EEESE_EEENS5_IJSE_SB_EEEEEEEvNS4_8identityESZ_S19_vS1A_EENS_8epilogue10collective18CollectiveEpilogueINS1C_23Sm100TmaWarpSpecializedILi3ELi2ELi16ELb1ELb0EEEJSH_NS5_IJNSS_ISE_SB_EENSS_INSA_ILi32EEESB_EEEEESI_SJ_SI_SJ_NS1C_6fusion15FusionCallbacksIS1G_NS1L_17LinearCombinationISI_fSI_fLNS_15FloatRoundStyleE2EEESH_S1K_JEEENS4_5SM1004TMEM4LOAD26SM100_TMEM_LOAD_16dp256b4xESZ_NS10_INS11_ILi2ELi4ELi3EEES14_NSS_INS5_IJS15_S1I_EEENS5_IJS1I_SB_EEEEEEENS4_17SM75_U32x4_LDSM_NENS4_14SM90_TMA_STOREES1Z_NS4_17SM90_U32x4_STSM_NENS4_39AutoVectorizingCopyWithAssumedAlignmentILi128EEEEEEvvEEEEvNT_6ParamsE,@"STO_CUDA_ENTRY STV_DEFAULT"
_ZN7cutlass13device_kernelINS_4gemm6kernel13GemmUniversalIN4cute5tupleIJiiiiEEENS1_10collective13CollectiveMmaINS1_35MainloopSm100TmaUmmaWarpSpecializedILi5ELi2ELi4ENS5_IJNS4_1CILi1EEESB_SB_EEEEENS5_IJNSA_ILi64EEENSA_ILi96EEENSA_ILi128EEEEEENS_10bfloat16_tENS5_IJlSB_lEEESI_SJ_NS4_8TiledMMAINS4_8MMA_AtomIJNS4_20SM100_MMA_F16BF16_SSISI_SI_fLi64ELi96ELNS4_4UMMA5MajorE0ELSO_0ELNSN_7ScaleInE0ELSP_0EEEEEENS4_6LayoutISC_NS5_IJNSA_ILi0EEEST_ST_EEEEENS5_IJNS4_10UnderscoreESW_SW_EEEEENS4_13SM90_TMA_LOADENS4_14ComposedLayoutINS4_7SwizzleILi3ELi4ELi3EEENS4_18smem_ptr_flag_bitsILi16EEENSS_INS5_IJNSA_ILi8EEESE_EEENS5_IJSE_SB_EEEEEEEvNS4_8identityESZ_S19_vS1A_EENS_8epilogue10collective18CollectiveEpilogueINS1C_23Sm100TmaWarpSpecializedILi3ELi2ELi16ELb1ELb0EEEJSH_NS5_IJNSS_ISE_SB_EENSS_INSA_ILi32EEESB_EEEEESI_SJ_SI_SJ_NS1C_6fusion15FusionCallbacksIS1G_NS1L_17LinearCombinationISI_fSI_fLNS_15FloatRoundStyleE2EEESH_S1K_JEEENS4_5SM1004TMEM4LOAD26SM100_TMEM_LOAD_16dp256b4xESZ_NS10_INS11_ILi2ELi4ELi3EEES14_NSS_INS5_IJS15_S1I_EEENS5_IJS1I_SB_EEEEEEENS4_17SM75_U32x4_LDSM_NENS4_14SM90_TMA_STOREES1Z_NS4_17SM90_U32x4_STSM_NENS4_39AutoVectorizingCopyWithAssumedAlignmentILi128EEEEEEvvEEEEvNT_6ParamsE:
[----:B------:R-:W1:Y:S01]  /*0000*/  LDC R1, c[0x0][0x37c] ;  /* 0x0000df00ff017b82 */ /* 0x000e620000000800 */
[----:B------:R-:W2:Y:S01]  /*0010*/  S2R R72, SR_TID.X ;  /* 0x0000000000487919 */ /* 0x000ea20000002100 */
[----:B------:R-:W3:Y:S01]  /*0020*/  LDCU.64 UR4, c[0x0][0x890] ;  /* 0x00011200ff0477ac */ /* 0x000ee20008000a00 */
[----:B------:R-:W-:Y:S02]  /*0030*/  PRMT R59, RZ, 0x7610, R59 ;  /* 0x00007610ff3b7816 */ /* 0x000fe4000000003b */
[----:B------:R-:W-:Y:S01]  /*0040*/  ELECT P5, URZ, PT ;  /* 0x0000000000ff782f */ /* 0x000fe200038a0000 */
[----:B------:R-:W4:Y:S01]  /*0050*/  LDCU.64 UR46, c[0x0][0x358] ;  /* 0x00006b00ff2e77ac */ /* 0x000f220008000a00 */
[----:B---3--:R-:W-:-:S04]  /*0060*/  UISETP.NE.U32.AND UP0, UPT, UR4, URZ, UPT ;  /* 0x000000ff0400728c */ /* 0x008fc8000bf05070 */
[----:B------:R-:W-:Y:S01]  /*0070*/  UISETP.NE.AND.EX UP0, UPT, UR5, URZ, UPT, UP0 ;  /* 0x000000ff0500728c */ /* 0x000fe2000bf05300 */
[----:B--2---:R-:W-:-:S05]  /*0080*/  SHF.R.U32.HI R65, RZ, 0x5, R72 ;  /* 0x00000005ff417819 */ /* 0x004fca0000011648 */
[----:B------:R-:W2:Y:S02]  /*0090*/  SHFL.IDX PT, R0, R65, RZ, 0x1f ;  /* 0x00001fff41007589 */ /* 0x000ea400000e0000 */
[----:B--2---:R-:W-:Y:S01]  /*00a0*/  R2UR UR8, R0 ;  /* 0x00000000000872ca */ /* 0x004fe200000e0000 */
[----:B-1--4-:R-:W-:-:S14]  /*00b0*/  BRA.U UP0, `(.L_x_0) ;  /* 0x00000001002c7547 */ /* 0x012fdc000b800000 */
[----:B------:R-:W1:Y:S02]  /*00c0*/  LDCU.64 UR6, c[0x0][0x888] ;  /* 0x00011100ff0677ac */ /* 0x000e640008000a00 */
[----:B-1----:R-:W-:-:S04]  /*00d0*/  UISETP.NE.U32.AND UP0, UPT, UR6, URZ, UPT ;  /* 0x000000ff0600728c */ /* 0x002fc8000bf05070 */
[----:B------:R-:W-:-:S09]  /*00e0*/  UISETP.NE.AND.EX UP0, UPT, UR7, URZ, UPT, UP0 ;  /* 0x000000ff0700728c */ /* 0x000fd2000bf05300 */
[----:B------:R-:W-:Y:S05]  /*00f0*/  BRA.U !UP0, `(.L_x_1) ;  /* 0x0000000108107547 */ /* 0x000fea000b800000 */
[----:B------:R-:W1:Y:S02]  /*0100*/  LDC.64 R2, c[0x0][0x888] ;  /* 0x00022200ff027b82 */ /* 0x000e640000000a00 */
[----:B-1----:R1:W5:Y:S01]  /*0110*/  LDG.E R35, desc[UR46][R2.64] ;  /* 0x0000002e02237981 */ /* 0x002362000c1e1900 */
[----:B------:R-:W-:Y:S01]  /*0120*/  HFMA2 R59, -RZ, RZ, 0, 5.9604644775390625e-08 ;  /* 0x00000001ff3b7431 */ /* 0x000fe200000001ff */
[----:B------:R-:W-:Y:S05]  /*0130*/  BRA `(.L_x_0) ;  /* 0x00000000000c7947 */ /* 0x000fea0003800000 */
.L_x_1:
[----:B------:R-:W1:Y:S01]  /*0140*/  LDCU UR6, c[0x0][0x880] ;  /* 0x00011000ff0677ac */ /* 0x000e620008000800 */
[----:B------:R-:W-:Y:S01]  /*0150*/  HFMA2 R59, -RZ, RZ, 0, 5.9604644775390625e-08 ;  /* 0x00000001ff3b7431 */ /* 0x000fe200000001ff */
[----:B-1----:R-:W-:-:S07]  /*0160*/  MOV R35, UR6 ;  /* 0x0000000600237c02 */ /* 0x002fce0008000f00 */
.L_x_0:
[----:B------:R-:W2:Y:S02]  /*0170*/  LDCU.64 UR6, c[0x0][0x8b0] ;  /* 0x00011600ff0677ac */ /* 0x000ea40008000a00 */
[----:B--2---:R-:W-:-:S04]  /*0180*/  UISETP.NE.U32.AND UP0, UPT, UR6, URZ, UPT ;  /* 0x000000ff0600728c */ /* 0x004fc8000bf05070 */
[----:B------:R-:W-:-:S09]  /*0190*/  UISETP.NE.AND.EX UP0, UPT, UR7, URZ, UPT, UP0 ;  /* 0x000000ff0700728c */ /* 0x000fd2000bf05300 */
[----:B------:R-:W-:Y:S05]  /*01a0*/  BRA.U UP0, `(.L_x_2) ;  /* 0x0000000100247547 */ /* 0x000fea000b800000 */
[----:B------:R-:W2:Y:S02]  /*01b0*/  LDCU.64 UR6, c[0x0][0x8a8] ;  /* 0x00011500ff0677ac */ /* 0x000ea40008000a00 */
[----:B--2---:R-:W-:-:S04]  /*01c0*/  UISETP.NE.U32.AND UP0, UPT, UR6, URZ, UPT ;  /* 0x000000ff0600728c */ /* 0x004fc8000bf05070 */
[----:B------:R-:W-:-:S09]  /*01d0*/  UISETP.NE.AND.EX UP0, UPT, UR7, URZ, UPT, UP0 ;  /* 0x000000ff0700728c */ /* 0x000fd2000bf05300 */
[----:B------:R-:W-:Y:S05]  /*01e0*/  BRA.U !UP0, `(.L_x_3) ;  /* 0x00000001080c7547 */ /* 0x000fea000b800000 */
[----:B------:R-:W2:Y:S02]  /*01f0*/  LDC.64 R32, c[0x0][0x8a8] ;  /* 0x00022a00ff207b82 */ /* 0x000ea40000000a00 */
[----:B--2---:R2:W5:Y:S01]  /*0200*/  LDG.E R32, desc[UR46][R32.64] ;  /* 0x0000002e20207981 */ /* 0x004562000c1e1900 */
[----:B------:R-:W-:Y:S05]  /*0210*/  BRA `(.L_x_2) ;  /* 0x0000000000087947 */ /* 0x000fea0003800000 */
.L_x_3:
[----:B------:R-:W2:Y:S02]  /*0220*/  LDCU UR6, c[0x0][0x8a0] ;  /* 0x00011400ff0677ac */ /* 0x000ea40008000800 */
[----:B--2---:R-:W-:Y:S02]  /*0230*/  MOV R32, UR6 ;  /* 0x0000000600207c02 */ /* 0x004fe40008000f00 */
.L_x_2:
[----:B------:R-:W-:Y:S01]  /*0240*/  IMAD.U32 R0, RZ, RZ, UR8 ;  /* 0x00000008ff007e24 */ /* 0x000fe2000f8e00ff */
[----:B------:R-:W-:Y:S04]  /*0250*/  BSSY.RECONVERGENT B0, `(.L_x_4) ;  /* 0x000000c000007945 */ /* 0x000fe80003800200 */
[C---:B------:R-:W-:Y:S02]  /*0260*/  ISETP.NE.OR P1, PT, R0.reuse, 0x1, !P5 ;  /* 0x000000010000780c */ /* 0x040fe40006f25670 */
[----:B------:R-:W-:-:S11]  /*0270*/  ISETP.NE.OR P0, PT, R0, 0x3, !P5 ;  /* 0x000000030000780c */ /* 0x000fd60006f05670 */
[----:B------:R-:W-:Y:S05]  /*0280*/  @P1 BRA `(.L_x_5) ;  /* 0x0000000000201947 */ /* 0x000fea0003800000 */
[----:B------:R-:W3:Y:S02]  /*0290*/  LDCU.64 UR6, c[0x0][0x348] ;  /* 0x00006900ff0677ac */ /* 0x000ee40008000a00 */
[----:B---3--:R-:W-:Y:S02]  /*02a0*/  UIADD3 UR10, UP1, UPT, UR6, 0x80, URZ ;  /* 0x00000080060a7890 */ /* 0x008fe4000ff3e0ff */
[----:B------:R-:W-:Y:S02]  /*02b0*/  UIADD3 UR6, UP0, UPT, UR6, 0x180, URZ ;  /* 0x0000018006067890 */ /* 0x000fe4000ff1e0ff */
[----:B------:R-:W-:Y:S02]  /*02c0*/  UIADD3.X UR11, UPT, UPT, URZ, UR7, URZ, UP1, !UPT ;  /* 0x00000007ff0b7290 */ /* 0x000fe40008ffe4ff */
[----:B------:R-:W-:-:S07]  /*02d0*/  UIADD3.X UR7, UPT, UPT, URZ, UR7, URZ, UP0, !UPT ;  /* 0x00000007ff077290 */ /* 0x000fce00087fe4ff */
[----:B------:R3:W-:Y:S02]  /*02e0*/  UTMACCTL.PF [UR10] ;  /* 0x000000000a0079b9 */ /* 0x0007e40008040000 */
[----:B------:R3:W-:Y:S02]  /*02f0*/  UTMACCTL.PF [UR6] ;  /* 0x00000000060079b9 */ /* 0x0007e40008040000 */
[----:B---3--:R-:W-:Y:S01]  /*0300*/  NOP ;  /* 0x0000000000007918 */ /* 0x008fe20000000000 */
.L_x_5:
[----:B------:R-:W-:Y:S05]  /*0310*/  BSYNC.RECONVERGENT B0 ;  /* 0x0000000000007941 */ /* 0x000fea0003800200 */
.L_x_4:
[----:B------:R-:W-:Y:S04]  /*0320*/  BSSY.RECONVERGENT B0, `(.L_x_6) ;  /* 0x000000a000007945 */ /* 0x000fe80003800200 */
        /* <DEDUP_REMOVED lines=9> */
.L_x_7:
[----:B------:R-:W-:Y:S05]  /*03c0*/  BSYNC.RECONVERGENT B0 ;  /* 0x0000000000007941 */ /* 0x000fea0003800200 */
.L_x_6:
[----:B------:R-:W3:Y:S01]  /*03d0*/  LDCU.64 UR6, c[0x0][0x888] ;  /* 0x00011100ff0677ac */ /* 0x000ee20008000a00 */
[----:B------:R-:W-:Y:S02]  /*03e0*/  UISETP.EQ.U32.AND UP1, UPT, UR4, URZ, UPT ;  /* 0x000000ff0400728c */ /* 0x000fe4000bf22070 */
[----:B------:R-:W-:Y:S02]  /*03f0*/  UPLOP3.LUT UP2, UPT, UPT, UPT, UPT, 0x80, 0x8 ;  /* 0x000000000008789c */ /* 0x000fe40003f4f070 */
[----:B---3--:R-:W-:-:S04]  /*0400*/  UISETP.NE.U32.AND UP0, UPT, UR6, URZ, UPT ;  /* 0x000000ff0600728c */ /* 0x008fc8000bf05070 */
[----:B------:R-:W-:-:S04]  /*0410*/  UISETP.NE.AND.EX UP0, UPT, UR7, URZ, UPT, UP0 ;  /* 0x000000ff0700728c */ /* 0x000fc8000bf05300 */
[----:B------:R-:W-:-:S04]  /*0420*/  UISETP.EQ.OR.EX UP3, UPT, UR5, URZ, !UP0, UP1 ;  /* 0x000000ff0500728c */ /* 0x000fc8000c762710 */
[----:B------:R-:W-:-:S05]  /*0430*/  UP2UR UR51, UPR, URZ, 0x8 ;  /* 0x00000008ff337883 */ /* 0x000fca0008000000 */
[----:B------:R-:W-:Y:S07]  /*0440*/  BRA.U !UP3, `(.L_x_8) ;  /* 0x000000010b207547 */ /* 0x000fee000b800000 */
[----:B------:R-:W-:Y:S01]  /*0450*/  UISETP.NE.U32.AND UP2, UPT, UR4, URZ, UPT ;  /* 0x000000ff0400728c */ /* 0x000fe2000bf45070 */
[----:B-----5:R-:W-:Y:S01]  /*0460*/  FSETP.NEU.AND P0, PT, R35, RZ, PT ;  /* 0x000000ff2300720b */ /* 0x020fe20003f0d000 */
[----:B------:R-:W-:Y:S02]  /*0470*/  USEL UR4, URZ, 0xffffffff, UP0 ;  /* 0xffffffffff047887 */ /* 0x000fe40008000000 */
[----:B------:R-:W-:-:S10]  /*0480*/  UISETP.NE.AND.EX UP2, UPT, UR5, URZ, UPT, UP2 ;  /* 0x000000ff0500728c */ /* 0x000fd4000bf45320 */
[----:B------:R-:W-:Y:S01]  /*0490*/  VOTEU.ANY UP1, P0 ;  /* 0x0000000000ff7886 */ /* 0x000fe20000020100 */
[----:B------:R-:W-:-:S04]  /*04a0*/  @!UP2 USEL UR4, URZ, 0xffffffff, UP1 ;  /* 0xffffffffff04a887 */ /* 0x000fc80008800000 */
[----:B------:R-:W-:-:S04]  /*04b0*/  ULOP3.LUT UR4, UR4, 0x1, URZ, 0xc0, !UPT ;  /* 0x0000000104047892 */ /* 0x000fc8000f8ec0ff */
[----:B------:R-:W-:-:S11]  /*04c0*/  UISETP.NE.U32.AND UP2, UPT, UR4, 0x1, UPT ;  /* 0x000000010400788c */ /* 0x000fd6000bf45070 */
.L_x_8:
[----:B-1----:R-:W1:Y:S01]  /*04d0*/  SHFL.IDX PT, R2, R65, RZ, 0x1f ;  /* 0x00001fff41027589 */ /* 0x002e6200000e0000 */
[----:B------:R-:W-:-:S04]  /*04e0*/  UISETP.NE.AND UP1, UPT, UR8, 0x2, UPT ;  /* 0x000000020800788c */ /* 0x000fc8000bf25270 */
[----:B------:R-:W-:Y:S01]  /*04f0*/  USEL UR6, URZ, 0x1, UP1 ;  /* 0x00000001ff067887 */ /* 0x000fe20008800000 */
[----:B-1----:R-:W-:-:S13]  /*0500*/  ISETP.NE.AND P0, PT, R2, RZ, PT ;  /* 0x000000ff0200720c */ /* 0x002fda0003f05270 */
[----:B------:R-:W-:Y:S05]  /*0510*/  @P0 BRA `(.L_x_9) ;  /* 0x0000000000500947 */ /* 0x000fea0003800000 */
[----:B------:R-:W1:Y:S01]  /*0520*/  S2UR UR5, SR_CgaCtaId ;  /* 0x00000000000579c3 */ /* 0x000e620000008800 */
[----:B------:R-:W-:Y:S01]  /*0530*/  UMOV UR7, 0x400 ;  /* 0x0000040000077882 */ /* 0x000fe20000000000 */
[----:B------:R-:W-:Y:S01]  /*0540*/  UMOV UR4, 0x1 ;  /* 0x0000000100047882 */ /* 0x000fe20000000000 */
[----:B------:R-:W-:Y:S01]  /*0550*/  ELECT P0, URZ, PT ;  /* 0x0000000000ff782f */ /* 0x000fe20003800000 */
[----:B------:R-:W-:-:S04]  /*0560*/  UIADD3 UR10, UPT, UPT, -UR4, 0x100000, URZ ;  /* 0x00100000040a7890 */ /* 0x000fc8000fffe1ff */
[----:B------:R-:W-:Y:S02]  /*0570*/  USHF.L.U32 UR11, UR10, 0xb, URZ ;  /* 0x0000000b0a0b7899 */ /* 0x000fe400080006ff */
[----:B------:R-:W-:Y:S02]  /*0580*/  USHF.L.U32 UR10, UR10, 0x1, URZ ;  /* 0x000000010a0a7899 */ /* 0x000fe400080006ff */
[----:B-1----:R-:W-:Y:S01]  /*0590*/  ULEA UR5, UR5, UR7, 0x18 ;  /* 0x0000000705057291 */ /* 0x002fe2000f8ec0ff */
[----:B------:R-:W1:Y:S11]  /*05a0*/  FENCE.VIEW.ASYNC.S ;  /* 0x00000000000073c6 */ /* 0x000e760000000000 */
[----:B-1----:R1:W3:Y:S01]  /*05b0*/  SYNCS.EXCH.64 URZ, [UR5], UR10 ;  /* 0x0000000a05ff75b2 */ /* 0x0022e20008000100 */
[----:B------:R1:W4:Y:S01]  /*05c0*/  SYNCS.EXCH.64 URZ, [UR5+0x28], UR10 ;  /* 0x0000280a05ff75b2 */ /* 0x0003220008000100 */
[----:B------:R1:W1:Y:S01]  /*05d0*/  SYNCS.EXCH.64 URZ, [UR5+0x8], UR10 ;  /* 0x0000080a05ff75b2 */ /* 0x0002620008000100 */
[----:B------:R1:W1:Y:S01]  /*05e0*/  SYNCS.EXCH.64 URZ, [UR5+0x30], UR10 ;  /* 0x0000300a05ff75b2 */ /* 0x0002620008000100 */
[----:B------:R1:W1:Y:S01]  /*05f0*/  SYNCS.EXCH.64 URZ, [UR5+0x10], UR10 ;  /* 0x0000100a05ff75b2 */ /* 0x0002620008000100 */
[----:B------:R1:W1:Y:S01]  /*0600*/  SYNCS.EXCH.64 URZ, [UR5+0x38], UR10 ;  /* 0x0000380a05ff75b2 */ /* 0x0002620008000100 */
[----:B------:R1:W1:Y:S01]  /*0610*/  SYNCS.EXCH.64 URZ, [UR5+0x18], UR10 ;  /* 0x0000180a05ff75b2 */ /* 0x0002620008000100 */
[----:B------:R1:W1:Y:S01]  /*0620*/  SYNCS.EXCH.64 URZ, [UR5+0x40], UR10 ;  /* 0x0000400a05ff75b2 */ /* 0x0002620008000100 */
[----:B------:R1:W1:Y:S01]  /*0630*/  SYNCS.EXCH.64 URZ, [UR5+0x20], UR10 ;  /* 0x0000200a05ff75b2 */ /* 0x0002620008000100 */
[----:B------:R1:W1:Y:S01]  /*0640*/  SYNCS.EXCH.64 URZ, [UR5+0x48], UR10 ;  /* 0x0000480a05ff75b2 */ /* 0x0002620008000100 */
[----:B------:R-:W-:Y:S01]  /*0650*/  NOP ;  /* 0x0000000000007918 */ /* 0x000fe20000000000 */
.L_x_9:
[----:B------:R-:W2:Y:S01]  /*0660*/  SHFL.IDX PT, R2, R65, RZ, 0x1f ;  /* 0x00001fff41027589 */ /* 0x000ea200000e0000 */
[----:B------:R-:W-:Y:S01]  /*0670*/  NOP ;  /* 0x0000000000007918 */ /* 0x000fe20000000000 */
[----:B--2---:R-:W-:-:S13]  /*0680*/  ISETP.NE.AND P0, PT, R2, 0x1, PT ;  /* 0x000000010200780c */ /* 0x004fda0003f05270 */
[----:B------:R-:W-:Y:S05]  /*0690*/  @P0 BRA `(.L_x_10) ;  /* 0x0000000000500947 */ /* 0x000fea0003800000 */
[----:B------:R-:W2:Y:S01]  /*06a0*/  S2UR UR7, SR_CgaCtaId ;  /* 0x00000000000779c3 */ /* 0x000ea20000008800 */
[----:B------:R-:W-:Y:S01]  /*06b0*/  UMOV UR9, 0x400 ;  /* 0x0000040000097882 */ /* 0x000fe20000000000 */
[----:B-1----:R-:W-:Y:S01]  /*06c0*/  UMOV UR5, 0x20 ;  /* 0x0000002000057882 */ /* 0x002fe20000000000 */
[----:B------:R-:W-:Y:S01]  /*06d0*/  UMOV UR4, 0x80 ;  /* 0x0000008000047882 */ /* 0x000fe20000000000 */
[----:B------:R-:W-:-:S04]  /*06e0*/  UIADD3 UR10, UPT, UPT, -UR5, 0x100000, URZ ;  /* 0x00100000050a7890 */ /* 0x000fc8000fffe1ff */
[----:B------:R-:W-:Y:S02]  /*06f0*/  USHF.L.U32 UR11, UR10, 0xb, URZ ;  /* 0x0000000b0a0b7899 */ /* 0x000fe400080006ff */
[----:B------:R-:W-:Y:S02]  /*0700*/  USHF.L.U32 UR10, UR10, 0x1, URZ ;  /* 0x000000010a0a7899 */ /* 0x000fe400080006ff */
[----:B------:R-:W-:-:S04]  /*0710*/  UIADD3 UR4, UPT, UPT, -UR4, 0x100000, URZ ;  /* 0x0010000004047890 */ /* 0x000fc8000fffe1ff */
[----:B------:R-:W-:Y:S02]  /*0720*/  USHF.L.U32 UR5, UR4, 0xb, URZ ;  /* 0x0000000b04057899 */ /* 0x000fe400080006ff */
[----:B------:R-:W-:Y:S01]  /*0730*/  USHF.L.U32 UR4, UR4, 0x1, URZ ;  /* 0x0000000104047899 */ /* 0x000fe200080006ff */
[----:B------:R-:W-:Y:S01]  /*0740*/  ELECT P0, URZ, PT ;  /* 0x0000000000ff782f */ /* 0x000fe20003800000 */
[----:B--2---:R-:W-:Y:S01]  /*0750*/  ULEA UR7, UR7, UR9, 0x18 ;  /* 0x0000000907077291 */ /* 0x004fe2000f8ec0ff */
[----:B------:R-:W1:Y:S11]  /*0760*/  FENCE.VIEW.ASYNC.S ;  /* 0x00000000000073c6 */ /* 0x000e760000000000 */
[----:B-1----:R2:W1:Y:S01]  /*0770*/  SYNCS.EXCH.64 URZ, [UR7+0x50], UR10 ;  /* 0x0000500a07ff75b2 */ /* 0x0024620008000100 */
[----:B------:R2:W1:Y:S01]  /*0780*/  SYNCS.EXCH.64 URZ, [UR7+0x68], UR4 ;  /* 0x0000680407ff75b2 */ /* 0x0004620008000100 */
[----:B------:R2:W1:Y:S01]  /*0790*/  SYNCS.EXCH.64 URZ, [UR7+0x58], UR10 ;  /* 0x0000580a07ff75b2 */ /* 0x0004620008000100 */
[----:B------:R2:W1:Y:S01]  /*07a0*/  SYNCS.EXCH.64 URZ, [UR7+0x70], UR4 ;  /* 0x0000700407ff75b2 */ /* 0x0004620008000100 */
[----:B------:R2:W1:Y:S01]  /*07b0*/  SYNCS.EXCH.64 URZ, [UR7+0x60], UR10 ;  /* 0x0000600a07ff75b2 */ /* 0x0004620008000100 */
[----:B------:R2:W1:Y:S02]  /*07c0*/  SYNCS.EXCH.64 URZ, [UR7+0x78], UR4 ;  /* 0x0000780407ff75b2 */ /* 0x0004640008000100 */
[----:B--2---:R-:W-:Y:S01]  /*07d0*/  NOP ;  /* 0x0000000000007918 */ /* 0x004fe20000000000 */
.L_x_10:
[----:B------:R-:W2:Y:S01]  /*07e0*/  SHFL.IDX PT, R2, R65, RZ, 0x1f ;  /* 0x00001fff41027589 */ /* 0x000ea200000e0000 */
[----:B------:R-:W-:Y:S01]  /*07f0*/  NOP ;  /* 0x0000000000007918 */ /* 0x000fe20000000000 */
[----:B--2---:R-:W-:-:S13]  /*0800*/  ISETP.NE.AND P0, PT, R2, 0x3, PT ;  /* 0x000000030200780c */ /* 0x004fda0003f05270 */
[----:B------:R-:W-:Y:S05]  /*0810*/  @P0 BRA `(.L_x_11) ;  /* 0x0000000000300947 */ /* 0x000fea0003800000 */
[----:B-1----:R-:W1:Y:S01]  /*0820*/  S2UR UR5, SR_CgaCtaId ;  /* 0x00000000000579c3 */ /* 0x002e620000008800 */
        /* <DEDUP_REMOVED lines=8> */
[----:B-1----:R2:W1:Y:S01]  /*08b0*/  SYNCS.EXCH.64 URZ, [UR5+0x80], UR10 ;  /* 0x0000800a05ff75b2 */ /* 0x0024620008000100 */
[----:B------:R2:W1:Y:S02]  /*08c0*/  SYNCS.EXCH.64 URZ, [UR5+0x88], UR10 ;  /* 0x0000880a05ff75b2 */ /* 0x0004640008000100 */
[----:B--2---:R-:W-:Y:S01]  /*08d0*/  NOP ;  /* 0x0000000000007918 */ /* 0x004fe20000000000 */
.L_x_11:
[----:B------:R-:W2:Y:S01]  /*08e0*/  SHFL.IDX PT, R2, R65, RZ, 0x1f ;  /* 0x00001fff41027589 */ /* 0x000ea200000e0000 */
[----:B------:R-:W-:Y:S01]  /*08f0*/  NOP ;  /* 0x0000000000007918 */ /* 0x000fe20000000000 */
[----:B--2---:R-:W-:-:S13]  /*0900*/  ISETP.NE.AND P0, PT, R2, 0x4, PT ;  /* 0x000000040200780c */ /* 0x004fda0003f05270 */
[----:B------:R-:W-:Y:S05]  /*0910*/  @P0 BRA `(.L_x_12) ;  /* 0x00000000004c0947 */ /* 0x000fea0003800000 */
[----:B-1----:R-:W1:Y:S01]  /*0920*/  S2UR UR5, SR_CgaCtaId ;  /* 0x00000000000579c3 */ /* 0x002e620000008800 */
[----:B------:R-:W-:Y:S01]  /*0930*/  UMOV UR9, 0x100 ;  /* 0x0000010000097882 */ /* 0x000fe20000000000 */
[----:B------:R-:W-:Y:S01]  /*0940*/  UMOV UR7, 0x400 ;  /* 0x0000040000077882 */ /* 0x000fe20000000000 */
[----:B------:R-:W-:Y:S01]  /*0950*/  USEL UR9, UR9, 0xe0, UP2 ;  /* 0x000000e009097887 */ /* 0x000fe20009000000 */
[----:B------:R-:W-:Y:S01]  /*0960*/  UMOV UR4, 0x1 ;  /* 0x0000000100047882 */ /* 0x000fe20000000000 */
[----:B------:R-:W-:Y:S01]  /*0970*/  ELECT P0, URZ, PT ;  /* 0x0000000000ff782f */ /* 0x000fe20003800000 */
[----:B------:R-:W-:-:S04]  /*0980*/  UIADD3 UR10, UPT, UPT, -UR4, 0x100000, URZ ;  /* 0x00100000040a7890 */ /* 0x000fc8000fffe1ff */
[----:B------:R-:W-:Y:S02]  /*0990*/  USHF.L.U32 UR11, UR10, 0xb, URZ ;  /* 0x0000000b0a0b7899 */ /* 0x000fe400080006ff */
[----:B------:R-:W-:Y:S02]  /*09a0*/  USHF.L.U32 UR10, UR10, 0x1, URZ ;  /* 0x000000010a0a7899 */ /* 0x000fe400080006ff */
[----:B------:R-:W-:-:S04]  /*09b0*/  UIADD3 UR12, UPT, UPT, -UR9, 0x100000, URZ ;  /* 0x00100000090c7890 */ /* 0x000fc8000fffe1ff */
[----:B------:R-:W-:Y:S02]  /*09c0*/  USHF.L.U32 UR13, UR12, 0xb, URZ ;  /* 0x0000000b0c0d7899 */ /* 0x000fe400080006ff */
[----:B------:R-:W-:Y:S02]  /*09d0*/  USHF.L.U32 UR12, UR12, 0x1, URZ ;  /* 0x000000010c0c7899 */ /* 0x000fe400080006ff */
[----:B-1----:R-:W-:Y:S01]  /*09e0*/  ULEA UR5, UR5, UR7, 0x18 ;  /* 0x0000000705057291 */ /* 0x002fe2000f8ec0ff */
[----:B------:R-:W1:Y:S11]  /*09f0*/  FENCE.VIEW.ASYNC.S ;  /* 0x00000000000073c6 */ /* 0x000e760000000000 */
[----:B-1----:R2:W1:Y:S01]  /*0a00*/  SYNCS.EXCH.64 URZ, [UR5+0x90], UR10 ;  /* 0x0000900a05ff75b2 */ /* 0x0024620008000100 */
[----:B------:R2:W1:Y:S01]  /*0a10*/  SYNCS.EXCH.64 URZ, [UR5+0xa0], UR12 ;  /* 0x0000a00c05ff75b2 */ /* 0x0004620008000100 */
[----:B------:R2:W1:Y:S01]  /*0a20*/  SYNCS.EXCH.64 URZ, [UR5+0x98], UR10 ;  /* 0x0000980a05ff75b2 */ /* 0x0004620008000100 */
[----:B------:R2:W1:Y:S02]  /*0a30*/  SYNCS.EXCH.64 URZ, [UR5+0xa8], UR12 ;  /* 0x0000a80c05ff75b2 */ /* 0x0004640008000100 */
[----:B--2---:R-:W-:Y:S01]  /*0a40*/  NOP ;  /* 0x0000000000007918 */ /* 0x004fe20000000000 */
.L_x_12:
        /* <DEDUP_REMOVED lines=22> */
[----:B------:R2:W1:Y:S01]  /*0bb0*/  SYNCS.EXCH.64 URZ, [UR7+0xe0], UR4 ;  /* 0x0000e00407ff75b2 */ /* 0x0004620008000100 */
[----:B------:R2:W1:Y:S01]  /*0bc0*/  SYNCS.EXCH.64 URZ, [UR7+0xc8], UR10 ;  /* 0x0000c80a07ff75b2 */ /* 0x0004620008000100 */
[----:B------:R2:W1:Y:S02]  /*0bd0*/  SYNCS.EXCH.64 URZ, [UR7+0xe8], UR4 ;  /* 0x0000e80407ff75b2 */ /* 0x0004640008000100 */
[----:B--2---:R-:W-:Y:S01]  /*0be0*/  NOP ;  /* 0x0000000000007918 */ /* 0x004fe20000000000 */
.L_x_13:
        /* <DEDUP_REMOVED lines=18> */
.L_x_14:
[----:B-1----:R-:W1:Y:S01]  /*0d10*/  S2UR UR5, SR_CTAID.X ;  /* 0x00000000000579c3 */ /* 0x002e620000002500 */
[----:B------:R-:W-:-:S05]  /*0d20*/  CS2R.32 R60, SR_CgaSize ;  /* 0x00000000003c7805 */ /* 0x000fca0000008a00 */
[----:B------:R-:W-:-:S05]  /*0d30*/  IMAD R60, R60, -0xa0, RZ ;  /* 0xffffff603c3c7824 */ /* 0x000fca00078e02ff */
[----:B------:R-:W-:-:S14]  /*0d40*/  R2UR UR9, R60 ;  /* 0x000000003c0972ca */ /* 0x000fdc00000e0000 */
[----:B------:R-:W2:Y:S01]  /*0d50*/  LDCU UR9, c[0x0][UR9+0x2b0] ;  /* 0x00005600090977ac */ /* 0x000ea20008000800 */
[----:B------:R-:W-:Y:S01]  /*0d60*/  NOP ;  /* 0x0000000000007918 */ /* 0x000fe20000000000 */
[----:B------:R-:W-:-:S05]  /*0d70*/  CS2R.32 R60, SR_CgaSize ;  /* 0x00000000003c7805 */ /* 0x000fca0000008a00 */
[----:B------:R-:W-:-:S05]  /*0d80*/  IMAD R60, R60, -0xa0, RZ ;  /* 0xffffff603c3c7824 */ /* 0x000fca00078e02ff */
[----:B------:R-:W-:-:S14]  /*0d90*/  R2UR UR7, R60 ;  /* 0x000000003c0772ca */ /* 0x000fdc00000e0000 */
[----:B------:R-:W3:Y:S01]  /*0da0*/  LDCU UR7, c[0x0][UR7+0x2b4] ;  /* 0x00005680070777ac */ /* 0x000ee20008000800 */
[----:B------:R-:W4:Y:S08]  /*0db0*/  S2UR UR4, SR_CTAID.Y ;  /* 0x00000000000479c3 */ /* 0x000f300000002600 */
[----:B------:R-:W3:Y:S01]  /*0dc0*/  LDC R9, c[0x0][0xb24] ;  /* 0x0002c900ff097b82 */ /* 0x000ee20000000800 */
[----:B-1----:R-:W-:-:S02]  /*0dd0*/  I2FP.F32.U32 R4, UR5 ;  /* 0x0000000500047c45 */ /* 0x002fc40008201000 */
[----:B------:R-:W-:-:S05]  /*0de0*/  CS2R.32 R5, SR_CgaSize ;  /* 0x0000000000057805 */ /* 0x000fca0000008a00 */
[----:B------:R-:W-:-:S06]  /*0df0*/  IMAD R5, R5, -0xa0, RZ ;  /* 0xffffff6005057824 */ /* 0x000fcc00078e02ff */
[----:B------:R-:W1:Y:S01]  /*0e00*/  LDC R5, c[0x0][R5+0x2a0] ;  /* 0x0000a80005057b82 */ /* 0x000e620000000800 */
[----:B------:R-:W-:Y:S01]  /*0e10*/  MOV R21, UR5 ;  /* 0x0000000500157c02 */ /* 0x000fe20008000f00 */
[----:B--2---:R-:W-:Y:S01]  /*0e20*/  FMUL R4, R4, UR9 ;  /* 0x0000000904047c20 */ /* 0x004fe20008400000 */
[----:B----4-:R-:W-:Y:S02]  /*0e30*/  I2FP.F32.U32 R2, UR4 ;  /* 0x0000000400027c45 */ /* 0x010fe40008201000 */
[----:B------:R-:W-:-:S05]  /*0e40*/  CS2R.32 R3, SR_CgaSize ;  /* 0x0000000000037805 */ /* 0x000fca0000008a00 */
[----:B------:R-:W-:-:S06]  /*0e50*/  IMAD R3, R3, -0xa0, RZ ;  /* 0xffffff6003037824 */ /* 0x000fcc00078e02ff */
[----:B------:R-:W2:Y:S01]  /*0e60*/  LDC R3, c[0x0][R3+0x2a4] ;  /* 0x0000a90003037b82 */ /* 0x000ea20000000800 */
[----:B------:R-:W4:Y:S01]  /*0e70*/  F2I.U32.TRUNC.NTZ R60, R4 ;  /* 0x00000004003c7305 */ /* 0x000f22000020f000 */
[----:B------:R-:W-:Y:S01]  /*0e80*/  MOV R20, UR4 ;  /* 0x0000000400147c02 */ /* 0x000fe20008000f00 */
[----:B---3--:R-:W-:-:S05]  /*0e90*/  FMUL R2, R2, UR7 ;  /* 0x0000000702027c20 */ /* 0x008fca0008400000 */
[----:B------:R-:W-:Y:S01]  /*0ea0*/  BAR.SYNC.DEFER_BLOCKING 0x0 ;  /* 0x0000000000007b1d */ /* 0x000fe20000010000 */
[----:B------:R-:W-:-:S05]  /*0eb0*/  ISETP.GE.AND P0, PT, R9, 0x1, PT ;  /* 0x000000010900780c */ /* 0x000fca0003f06270 */
[----:B------:R-:W3:Y:S02]  /*0ec0*/  F2I.U32.TRUNC.NTZ R58, R2 ;  /* 0x00000002003a7305 */ /* 0x000ee4000020f000 */
[----:B------:R-:W2:Y:S01]  /*0ed0*/  S2UR UR36, SR_CTAID.Z ;  /* 0x00000000002479c3 */ /* 0x000ea20000002700 */
[----:B----4-:R-:W-:-:S05]  /*0ee0*/  IADD3 R60, PT, PT, -R60, RZ, RZ ;  /* 0x000000ff3c3c7210 */ /* 0x010fca0007ffe1ff */
[----:B-1----:R-:W-:Y:S01]  /*0ef0*/  IMAD R60, R5, R60, UR5 ;  /* 0x00000005053c7e24 */ /* 0x002fe2000f8e023c */
[----:B---3--:R-:W-:-:S05]  /*0f00*/  IADD3 R58, PT, PT, -R58, RZ, RZ ;  /* 0x000000ff3a3a7210 */ /* 0x008fca0007ffe1ff */
[----:B--2---:R-:W-:Y:S01]  /*0f10*/  IMAD R58, R3, R58, UR4 ;  /* 0x00000004033a7e24 */ /* 0x004fe2000f8e023a */
[----:B------:R-:W-:Y:S06]  /*0f20*/  @!P0 BRA `(.L_x_15) ;  /* 0x0000000000b88947 */ /* 0x000fec0003800000 */
[----:B------:R-:W1:Y:S01]  /*0f30*/  LDC.64 R4, c[0x0][0xb18] ;  /* 0x0002c600ff047b82 */ /* 0x000e620000000a00 */
[----:B------:R-:W-:-:S07]  /*0f40*/  ISETP.NE.AND P0, PT, R9, 0x1, PT ;  /* 0x000000010900780c */ /* 0x000fce0003f05270 */
[----:B------:R-:W2:Y:S08]  /*0f50*/  LDC R10, c[0x0][0xb0c] ;  /* 0x0002c300ff0a7b82 */ /* 0x000eb00000000800 */
[----:B------:R-:W3:Y:S08]  /*0f60*/  LDC R11, c[0x0][0x370] ;  /* 0x0000dc00ff0b7b82 */ /* 0x000ef00000000800 */
[----:B------:R-:W4:Y:S01]  /*0f70*/  LDC R12, c[0x0][0x374] ;  /* 0x0000dd00ff0c7b82 */ /* 0x000f220000000800 */
[----:B-1----:R-:W-:-:S07]  /*0f80*/  ISETP.NE.AND P1, PT, R4, 0x1, PT ;  /* 0x000000010400780c */ /* 0x002fce0003f25270 */
[----:B------:R-:W3:Y:S01]  /*0f90*/  LDC.64 R6, c[0x0][0xb10] ;  /* 0x0002c400ff067b82 */ /* 0x000ee20000000a00 */
[----:B--2---:R-:W-:-:S07]  /*0fa0*/  ISETP.NE.AND P2, PT, R10, 0x1, PT ;  /* 0x000000010a00780c */ /* 0x004fce0003f45270 */
[----:B------:R-:W1:Y:S08]  /*0fb0*/  LDC R8, c[0x0][0xb20] ;  /* 0x0002c800ff087b82 */ /* 0x000e700000000800 */
[----:B------:R-:W2:Y:S01]  /*0fc0*/  LDC.64 R2, c[0x0][0xb28] ;  /* 0x0002ca00ff027b82 */ /* 0x000ea20000000a00 */
[----:B----4-:R-:W-:-:S04]  /*0fd0*/  IMAD.HI.U32 R13, R12, R5, RZ ;  /* 0x000000050c0d7227 */ /* 0x010fc800078e00ff */
[----:B------:R-:W-:-:S04]  /*0fe0*/  IMAD.HI.U32 R5, R20, R5, RZ ;  /* 0x0000000514057227 */ /* 0x000fc800078e00ff */
[----:B---3--:R-:W-:-:S04]  /*0ff0*/  IMAD.HI.U32 R14, R11, R6, RZ ;  /* 0x000000060b0e7227 */ /* 0x008fc800078e00ff */
[C---:B------:R-:W-:Y:S01]  /*1000*/  IMAD.HI.U32 R16, R21.reuse, R6, RZ ;  /* 0x0000000615107227 */ /* 0x040fe200078e00ff */
[-C--:B------:R-:W-:Y:S02]  /*1010*/  @P2 SHF.R.U32.HI R11, RZ, R7.reuse, R14 ;  /* 0x00000007ff0b2219 */ /* 0x080fe4000001160e */
[-C--:B-1----:R-:W-:Y:S02]  /*1020*/  @P1 SHF.R.U32.HI R12, RZ, R8.reuse, R13 ;  /* 0x00000008ff0c1219 */ /* 0x082fe4000001160d */
[----:B------:R-:W-:Y:S02]  /*1030*/  SHF.R.U32.HI R5, RZ, R8, R5 ;  /* 0x00000008ff057219 */ /* 0x000fe40000011605 */
[----:B------:R-:W-:Y:S02]  /*1040*/  SHF.R.U32.HI R16, RZ, R7, R16 ;  /* 0x00000007ff107219 */ /* 0x000fe40000011610 */
[----:B------:R-:W-:Y:S01]  /*1050*/  SEL R5, R20, R5, !P1 ;  /* 0x0000000514057207 */ /* 0x000fe20004800000 */
[----:B--2---:R-:W-:Y:S01]  /*1060*/  IMAD.HI.U32 R14, R12, R2, RZ ;  /* 0x000000020c0e7227 */ /* 0x004fe200078e00ff */
[----:B------:R-:W-:-:S02]  /*1070*/  SEL R7, R21, R16, !P2 ;  /* 0x0000001015077207 */ /* 0x000fc40005000000 */
[----:B------:R-:W-:Y:S01]  /*1080*/  IADD3 R13, PT, PT, -R5, RZ, RZ ;  /* 0x000000ff050d7210 */ /* 0x000fe20007ffe1ff */
[----:B------:R-:W-:Y:S01]  /*1090*/  IMAD.HI.U32 R6, R11, R2, RZ ;  /* 0x000000020b067227 */ /* 0x000fe200078e00ff */
[----:B------:R-:W-:-:S03]  /*10a0*/  @P0 SHF.R.U32.HI R12, RZ, R3, R14 ;  /* 0x00000003ff0c0219 */ /* 0x000fc6000001160e */
[----:B------:R-:W-:Y:S01]  /*10b0*/  IMAD R13, R4, R13, R20 ;  /* 0x0000000d040d7224 */ /* 0x000fe200078e0214 */
[----:B------:R-:W-:Y:S01]  /*10c0*/  @P0 SHF.R.U32.HI R11, RZ, R3, R6 ;  /* 0x00000003ff0b0219 */ /* 0x000fe20000011606 */
[----:B------:R-:W-:-:S04]  /*10d0*/  IMAD R12, R12, R9, RZ ;  /* 0x000000090c0c7224 */ /* 0x000fc800078e02ff */
[----:B------:R-:W-:Y:S01]  /*10e0*/  IMAD R6, R11, R9, RZ ;  /* 0x000000090b067224 */ /* 0x000fe200078e02ff */
[----:B------:R-:W-:-:S04]  /*10f0*/  ISETP.GE.AND P1, PT, R5, R12, PT ;  /* 0x0000000c0500720c */ /* 0x000fc80003f26270 */
[----:B------:R-:W-:Y:S01]  /*1100*/  ISETP.GE.OR P1, PT, R7, R6, P1 ;  /* 0x000000060700720c */ /* 0x000fe20000f26670 */
[----:B------:R-:W-:-:S05]  /*1110*/  IMAD.HI.U32 R6, R5, R2, RZ ;  /* 0x0000000205067227 */ /* 0x000fca00078e00ff */
[----:B------:R-:W-:-:S04]  /*1120*/  SHF.R.U32.HI R6, RZ, R3, R6 ;  /* 0x00000003ff067219 */ /* 0x000fc80000011606 */
[----:B------:R-:W-:-:S03]  /*1130*/  SEL R6, R5, R6, !P0 ;  /* 0x0000000605067207 */ /* 0x000fc60004000000 */
[----:B------:R-:W-:Y:S01]  /*1140*/  @!P1 IMAD.HI.U32 R8, R7, R2, RZ ;  /* 0x0000000207089227 */ /* 0x000fe200078e00ff */
[----:B------:R-:W-:-:S04]  /*1150*/  IADD3 R2, PT, PT, -R6, RZ, RZ ;  /* 0x000000ff06027210 */ /* 0x000fc80007ffe1ff */
[----:B------:R-:W-:Y:S01]  /*1160*/  @!P1 SHF.R.U32.HI R8, RZ, R3, R8 ;  /* 0x00000003ff089219 */ /* 0x000fe20000011608 */
[----:B------:R-:W-:-:S03]  /*1170*/  IMAD R2, R9, R2, R5 ;  /* 0x0000000209027224 */ /* 0x000fc600078e0205 */
[----:B------:R-:W-:-:S05]  /*1180*/  @!P1 SEL R3, R7, R8, !P0 ;  /* 0x0000000807039207 */ /* 0x000fca0004000000 */
[--C-:B------:R-:W-:Y:S02]  /*1190*/  @!P1 IMAD.IADD R6, R6, 0x1, -R3.reuse ;  /* 0x0000000106069824 */ /* 0x100fe400078e0a03 */
[----:B------:R-:W-:Y:S01]  /*11a0*/  @!P1 IMAD R3, R2, R11, R3 ;  /* 0x0000000b02039224 */ /* 0x000fe200078e0203 */
[----:B------:R-:W-:Y:S01]  /*11b0*/  IADD3 R2, PT, PT, -R7, RZ, RZ ;  /* 0x000000ff07027210 */ /* 0x000fe20007ffe1ff */
[----:B------:R-:W-:Y:S02]  /*11c0*/  @!P1 IMAD R5, R6, R9, R7 ;  /* 0x0000000906059224 */ /* 0x000fe400078e0207 */
[----:B------:R-:W-:Y:S02]  /*11d0*/  @!P1 IMAD.MOV.U32 R7, RZ, RZ, R3 ;  /* 0x000000ffff079224 */ /* 0x000fe400078e0003 */
[----:B------:R-:W-:Y:S02]  /*11e0*/  IMAD R2, R10, R2, R21 ;  /* 0x000000020a027224 */ /* 0x000fe400078e0215 */
[----:B------:R-:W-:-:S02]  /*11f0*/  IMAD R20, R5, R4, R13 ;  /* 0x0000000405147224 */ /* 0x000fc400078e020d */
[----:B------:R-:W-:Y:S02]  /*1200*/  IMAD R21, R7, R10, R2 ;  /* 0x0000000a07157224 */ /* 0x000fe400078e0202 */
.L_x_15:
[----:B------:R-:W1:Y:S01]  /*1210*/  LDCU UR4, c[0x0][0xb30] ;  /* 0x00016600ff0477ac */ /* 0x000e620008000800 */
[----:B------:R-:W2:Y:S08]  /*1220*/  S2UR UR37, SR_CgaCtaId ;  /* 0x00000000002579c3 */ /* 0x000eb00000008800 */
[----:B------:R-:W3:Y:S01]  /*1230*/  LDC R26, c[0x0][0xb24] ;  /* 0x0002c900ff1a7b82 */ /* 0x000ee20000000800 */
[----:B-1----:R-:W-:-:S09]  /*1240*/  UISETP.NE.AND UP1, UPT, UR4, 0x1, UPT ;  /* 0x000000010400788c */ /* 0x002fd2000bf25270 */
[----:B--2---:R-:W-:Y:S05]  /*1250*/  BRA.U UP1, `(.L_x_16) ;  /* 0x0000000101407547 */ /* 0x004fea000b800000 */
[----:B------:R-:W1:Y:S08]  /*1260*/  LDC.64 R4, c[0x0][0xb10] ;  /* 0x0002c400ff047b82 */ /* 0x000e700000000a00 */
[----:B------:R-:W2:Y:S08]  /*1270*/  LDC.64 R2, c[0x0][0xb18] ;  /* 0x0002c600ff027b82 */ /* 0x000eb00000000a00 */
[----:B------:R-:W4:Y:S08]  /*1280*/  LDC R6, c[0x0][0xb20] ;  /* 0x0002c800ff067b82 */ /* 0x000f300000000800 */
[----:B------:R-:W3:Y:S01]  /*1290*/  LDC R8, c[0x0][0xb0c] ;  /* 0x0002c300ff087b82 */ /* 0x000ee20000000800 */
[----:B-1----:R-:W-:-:S05]  /*12a0*/  IMAD.HI.U32 R4, R21, R4, RZ ;  /* 0x0000000415047227 */ /* 0x002fca00078e00ff */
[----:B------:R-:W-:Y:S01]  /*12b0*/  SHF.R.U32.HI R4, RZ, R5, R4 ;  /* 0x00000005ff047219 */ /* 0x000fe20000011604 */
[----:B--2---:R-:W-:Y:S01]  /*12c0*/  IMAD.HI.U32 R3, R20, R3, RZ ;  /* 0x0000000314037227 */ /* 0x004fe200078e00ff */
[----:B------:R-:W-:-:S04]  /*12d0*/  ISETP.NE.AND P0, PT, R2, 0x1, PT ;  /* 0x000000010200780c */ /* 0x000fc80003f05270 */
[----:B----4-:R-:W-:-:S04]  /*12e0*/  SHF.R.U32.HI R3, RZ, R6, R3 ;  /* 0x00000006ff037219 */ /* 0x010fc80000011603 */
[----:B------:R-:W-:Y:S02]  /*12f0*/  SEL R3, R20, R3, !P0 ;  /* 0x0000000314037207 */ /* 0x000fe40004000000 */
[----:B---3--:R-:W-:-:S04]  /*1300*/  ISETP.NE.AND P1, PT, R8, 0x1, PT ;  /* 0x000000010800780c */ /* 0x008fc80003f25270 */
[----:B------:R-:W-:-:S05]  /*1310*/  SEL R4, R21, R4, !P1 ;  /* 0x0000000415047207 */ /* 0x000fca0004800000 */
[----:B------:R-:W-:Y:S02]  /*1320*/  IMAD.IADD R5, R3, 0x1, -R4 ;  /* 0x0000000103057824 */ /* 0x000fe400078e0a04 */
[----:B------:R-:W-:Y:S02]  /*1330*/  IMAD.IADD R3, R4, 0x1, -R3 ;  /* 0x0000000104037824 */ /* 0x000fe400078e0a03 */
[----:B------:R-:W-:Y:S02]  /*1340*/  IMAD R21, R5, R8, R21 ;  /* 0x0000000805157224 */ /* 0x000fe400078e0215 */
[----:B------:R-:W-:-:S07]  /*1350*/  IMAD R20, R3, R2, R20 ;  /* 0x0000000203147224 */ /* 0x000fce00078e0214 */
.L_x_16:
[----:B------:R-:W-:Y:S01]  /*1360*/  BAR.SYNC.DEFER_BLOCKING 0x0 ;  /* 0x0000000000007b1d */ /* 0x000fe20000010000 */
[----:B------:R-:W-:Y:S01]  /*1370*/  UISETP.NE.AND UP1, UPT, UR8, 0x2, UPT ;  /* 0x000000020800788c */ /* 0x000fe2000bf25270 */
[----:B------:R-:W-:Y:S02]  /*1380*/  ISETP.NE.OR P5, PT, R0, 0x2, !P5 ;  /* 0x000000020000780c */ /* 0x000fe40006fa5670 */
[----:B------:R-:W-:-:S06]  /*1390*/  LOP3.LUT R2, R72, 0x1f, RZ, 0xc0, !PT ;  /* 0x0000001f48027812 */ /* 0x000fcc00078ec0ff */
[----:B------:R-:W-:Y:S05]  /*13a0*/  BRA.U UP1, `(.L_x_17) ;  /* 0x0000001101dc7547 */ /* 0x000fea000b800000 */
[----:B------:R-:W1:Y:S01]  /*13b0*/  LDCU UR15, c[0x0][0x38c] ;  /* 0x00007180ff0f77ac */ /* 0x000e620008000800 */
[----:B------:R-:W2:Y:S01]  /*13c0*/  LDC R9, c[0x0][0x370] ;  /* 0x0000dc00ff097b82 */ /* 0x000ea20000000800 */
[----:B------:R-:W-:Y:S01]  /*13d0*/  PLOP3.LUT P1, PT, PT, PT, UP2, 0x80, 0x8 ;  /* 0x000000000008781c */ /* 0x000fe20003f2f028 */
[----:B------:R-:W-:Y:S01]  /*13e0*/  HFMA2 R12, -RZ, RZ, 0, 0 ;  /* 0x00000000ff0c7431 */ /* 0x000fe200000001ff */
[----:B------:R-:W-:Y:S01]  /*13f0*/  ISETP.EQ.OR P4, PT, R2, RZ, P5 ;  /* 0x000000ff0200720c */ /* 0x000fe20002f82670 */
[----:B------:R-:W-:Y:S01]  /*1400*/  IMAD.MOV.U32 R15, RZ, RZ, 0x1 ;  /* 0x00000001ff0f7424 */ /* 0x000fe200078e00ff */
[----:B------:R-:W-:Y:S01]  /*1410*/  PLOP3.LUT P1, PT, P1, PT, PT, 0x8, 0x80 ;  /* 0x000000000080781c */ /* 0x000fe20000f2e170 */
[----:B------:R-:W-:Y:S01]  /*1420*/  IMAD.MOV.U32 R14, RZ, RZ, RZ ;  /* 0x000000ffff0e7224 */ /* 0x000fe200078e00ff */
[----:B------:R-:W-:Y:S01]  /*1430*/  MOV R8, 0x1 ;  /* 0x0000000100087802 */ /* 0x000fe20000000f00 */
[----:B------:R-:W4:Y:S01]  /*1440*/  LDC R0, c[0x0][0x374] ;  /* 0x0000dd00ff007b82 */ /* 0x000f220000000800 */
[----:B------:R-:W-:Y:S01]  /*1450*/  IMAD.MOV.U32 R10, RZ, RZ, RZ ;  /* 0x000000ffff0a7224 */ /* 0x000fe200078e00ff */
[----:B------:R-:W2:Y:S01]  /*1460*/  LDCU.64 UR30, c[0x0][0x348] ;  /* 0x00006900ff1e77ac */ /* 0x000ea20008000a00 */
[----:B------:R-:W-:Y:S01]  /*1470*/  UMOV UR13, URZ ;  /* 0x000000ff000d7c82 */ /* 0x000fe20008000000 */
[----:B-1----:R-:W-:-:S04]  /*1480*/  UIADD3 UR5, UPT, UPT, UR15, 0x7f, URZ ;  /* 0x0000007f0f057890 */ /* 0x002fc8000fffe0ff */
[----:B------:R-:W-:-:S04]  /*1490*/  USHF.R.S32.HI UR4, URZ, 0x1f, UR5 ;  /* 0x0000001fff047899 */ /* 0x000fc80008011405 */
[----:B------:R-:W-:-:S04]  /*14a0*/  ULEA.HI UR4, UR4, UR5, URZ, 0x7 ;  /* 0x0000000504047291 */ /* 0x000fc8000f8f38ff */
[----:B------:R-:W-:Y:S02]  /*14b0*/  USHF.R.S32.HI UR22, URZ, 0x7, UR4 ;  /* 0x00000007ff167899 */ /* 0x000fe40008011404 */
[----:B------:R-:W-:Y:S02]  /*14c0*/  UIADD3 UR4, UPT, UPT, UR15, -0x1, URZ ;  /* 0xffffffff0f047890 */ /* 0x000fe4000fffe0ff */
[----:B------:R-:W-:Y:S02]  /*14d0*/  UISETP.LT.U32.AND UP0, UPT, UR22, 0x5, UPT ;  /* 0x000000051600788c */ /* 0x000fe4000bf01070 */
[----:B------:R-:W-:Y:S02]  /*14e0*/  UISETP.GE.U32.AND UP1, UPT, UR4, -0xff, UPT ;  /* 0xffffff010400788c */ /* 0x000fe4000bf26070 */
[----:B------:R-:W-:Y:S02]  /*14f0*/  USEL UR21, UR22, 0x5, UP0 ;  /* 0x0000000516157887 */ /* 0x000fe40008000000 */
[----:B------:R-:W-:-:S02]  /*1500*/  UIADD3 UR15, UPT, UPT, UR15, 0xfe, URZ ;  /* 0x000000fe0f0f7890 */ /* 0x000fc4000fffe0ff */
[----:B------:R-:W-:Y:S02]  /*1510*/  UIADD3 UR7, UPT, UPT, UR21, -0x1, URZ ;  /* 0xffffffff15077890 */ /* 0x000fe4000fffe0ff */
[----:B------:R-:W-:-:S03]  /*1520*/  UIADD3 UR14, UPT, UPT, UR22, -UR21, URZ ;  /* 0x80000015160e7290 */ /* 0x000fc6000fffe0ff */
[----:B------:R-:W-:-:S04]  /*1530*/  @UP1 UIADD3 UR7, UPT, UPT, UR21, URZ, URZ ;  /* 0x000000ff15071290 */ /* 0x000fc8000fffe0ff */
[----:B--2---:R-:W-:-:S12]  /*1540*/  UIADD3 UR7, UPT, UPT, UR7, 0x1, URZ ;  /* 0x0000000107077890 */ /* 0x004fd8000fffe0ff */
.L_x_35:
[----:B------:R-:W-:Y:S01]  /*1550*/  UISETP.NE.AND UP0, UPT, UR37, URZ, UPT ;  /* 0x000000ff2500728c */ /* 0x000fe2000bf05270 */
[----:B------:R-:W1:Y:S08]  /*1560*/  S2UR UR37, SR_CgaCtaId ;  /* 0x00000000002579c3 */ /* 0x000e700000008800 */
[----:B------:R-:W-:Y:S05]  /*1570*/  BRA.U UP0, `(.L_x_18) ;  /* 0x0000000100347547 */ /* 0x000fea000b800000 */
[----:B------:R-:W2:Y:S01]  /*1580*/  S2R R2, SR_CgaCtaId ;  /* 0x0000000000027919 */ /* 0x000ea20000008800 */
[----:B------:R-:W-:-:S04]  /*1590*/  MOV R3, 0x400 ;  /* 0x0000040000037802 */ /* 0x000fc80000000f00 */
[----:B--2---:R-:W-:Y:S02]  /*15a0*/  LEA R3, R2, R3, 0x18 ;  /* 0x0000000302037211 */ /* 0x004fe400078ec0ff */
[----:B------:R-:W-:-:S03]  /*15b0*/  SHF.L.U32 R2, R8, 0x1f, RZ ;  /* 0x0000001f08027819 */ /* 0x000fc600000006ff */
[----:B------:R-:W-:-:S04]  /*15c0*/  IMAD R3, R10, 0x8, R3 ;  /* 0x000000080a037824 */ /* 0x000fc800078e0203 */
[----:B------:R-:W2:Y:S02]  /*15d0*/  SYNCS.PHASECHK.TRANS64.TRYWAIT P0, [R3+URZ+0x100], R2 ;  /* 0x00010002030075a7 */ /* 0x000ea400080011ff */
[----:B--2---:R-:W-:Y:S05]  /*15e0*/  @!P0 BRA `(.L_x_19) ;  /* 0x0000006000888947 */ /* 0x004fea0003800000 */
.L_x_123:
[----:B------:R-:W-:Y:S01]  /*15f0*/  VIADD R10, R10, 0x1 ;  /* 0x000000010a0a7836 */ /* 0x000fe20000000000 */
[----:B------:R2:W-:Y:S04]  /*1600*/  SYNCS.ARRIVE.TRANS64.A1T0 RZ, [R3+URZ+0xf0], RZ ;  /* 0x0000f0ff03ff79a7 */ /* 0x0005e800081000ff */
[----:B------:R-:W-:-:S04]  /*1610*/  ISETP.NE.AND P0, PT, R10, 0x2, PT ;  /* 0x000000020a00780c */ /* 0x000fc80003f05270 */
[----:B------:R-:W-:Y:S02]  /*1620*/  SEL R10, R10, RZ, P0 ;  /* 0x000000ff0a0a7207 */ /* 0x000fe40000000000 */
[----:B--2---:R-:W-:-:S04]  /*1630*/  SEL R3, RZ, 0x1, P0 ;  /* 0x00000001ff037807 */ /* 0x004fc80000000000 */
[----:B------:R-:W-:-:S07]  /*1640*/  LOP3.LUT R8, R8, R3, RZ, 0x3c, !PT ;  /* 0x0000000308087212 */ /* 0x000fce00078e3cff */
.L_x_18:
[----:B------:R-:W-:Y:S01]  /*1650*/  UMOV UR4, 0x400 ;  /* 0x0000040000047882 */ /* 0x000fe20000000000 */
[----:B------:R-:W-:Y:S01]  /*1660*/  SHF.L.U32 R2, R15, 0x1f, RZ ;  /* 0x0000001f0f027819 */ /* 0x000fe200000006ff */
[----:B-1----:R-:W-:Y:S01]  /*1670*/  ULEA UR4, UR37, UR4, 0x18 ;  /* 0x0000000425047291 */ /* 0x002fe2000f8ec0ff */
[----:B------:R-:W-:Y:S01]  /*1680*/  R2UR UR35, R21 ;  /* 0x00000000152372ca */ /* 0x000fe200000e0000 */
[----:B------:R-:W-:Y:S01]  /*1690*/  UISETP.GE.U32.AND UP0, UPT, UR15, 0xff, UPT ;  /* 0x000000ff0f00788c */ /* 0x000fe2000bf06070 */
[----:B------:R-:W-:Y:S01]  /*16a0*/  R2UR UR19, R20 ;  /* 0x00000000141372ca */ /* 0x000fe200000e0000 */
[----:B------:R-:W-:Y:S01]  /*16b0*/  ULEA UR5, UR13, UR4, 0x3 ;  /* 0x000000040d057291 */ /* 0x000fe2000f8e18ff */
[----:B------:R-:W-:-:S08]  /*16c0*/  UMOV UR23, URZ ;  /* 0x000000ff00177c82 */ /* 0x000fd00008000000 */
[----:B------:R1:W2:Y:S01]  /*16d0*/  SYNCS.PHASECHK.TRANS64.TRYWAIT P0, [UR5+0x28], R2 ;  /* 0x00002802ff0075a7 */ /* 0x0002a20008001105 */
[----:B------:R-:W-:Y:S02]  /*16e0*/  USHF.L.U32 UR35, UR35, 0x6, URZ ;  /* 0x0000000623237899 */ /* 0x000fe400080006ff */
[----:B------:R-:W-:Y:S01]  /*16f0*/  UIMAD UR19, UR19, 0x60, URZ ;  /* 0x00000060131378a4 */ /* 0x000fe2000f8e02ff */
[----:B------:R-:W-:Y:S11]  /*1700*/  BRA.U !UP0, `(.L_x_20) ;  /* 0x0000000108d87547 */ /* 0x000ff6000b800000 */
[----:B------:R-:W-:Y:S01]  /*1710*/  UMOV UR29, URZ ;  /* 0x000000ff001d7c82 */ /* 0x000fe20008000000 */
[----:B------:R-:W-:-:S05]  /*1720*/  UMOV UR6, UR13 ;  /* 0x0000000d00067c82 */ /* 0x000fca0008000000 */
.L_x_25:
[----:B--2---:R-:W-:Y:S01]  /*1730*/  @!P5 MOV R3, 0xa000 ;  /* 0x0000a0000003d802 */ /* 0x004fe20000000f00 */
[----:B-1----:R-:W-:Y:S01]  /*1740*/  ULEA UR33, UR6, UR4, 0x3 ;  /* 0x0000000406217291 */ /* 0x002fe2000f8e18ff */
[----:B--2---:R-:W-:Y:S11]  /*1750*/  @P0 BRA `(.L_x_21) ;  /* 0x00000000000c0947 */ /* 0x004ff60003800000 */
[----:B------:R-:W-:Y:S04]  /*1760*/  SHF.L.U32 R5, R15, 0x1f, RZ ;  /* 0x0000001f0f057819 */ /* 0x000fe800000006ff */
[----:B------:R-:W2:Y:S02]  /*1770*/  SYNCS.PHASECHK.TRANS64.TRYWAIT P0, [UR33+0x28], R5 ;  /* 0x00002805ff0075a7 */ /* 0x000ea40008001121 */
[----:B--2---:R-:W-:Y:S05]  /*1780*/  @!P0 BRA `(.L_x_22) ;  /* 0x0000006000348947 */ /* 0x004fea0003800000 */
.L_x_21:
[----:B------:R2:W-:Y:S01]  /*1790*/  @!P5 SYNCS.ARRIVE.TRANS64 RZ, [UR33], R3 ;  /* 0x00000003ffffd9a7 */ /* 0x0005e20008000021 */
[----:B------:R-:W-:Y:S04]  /*17a0*/  BSSY.RECONVERGENT B0, `(.L_x_23) ;  /* 0x0000003000007945 */ /* 0x000fe80003800200 */
[----:B------:R-:W-:Y:S05]  /*17b0*/  @P4 BRA `(.L_x_24) ;  /* 0x0000000000044947 */ /* 0x000fea0003800000 */
[----:B------:R-:W-:Y:S05]  /*17c0*/  BPT.TRAP 0x1 ;  /* 0x000000040000795c */ /* 0x000fea0000300000 */
.L_x_24:
[----:B------:R-:W-:Y:S05]  /*17d0*/  BSYNC.RECONVERGENT B0 ;  /* 0x0000000000007941 */ /* 0x000fea0003800200 */
.L_x_23:
[----:B------:R-:W-:Y:S02]  /*17e0*/  UIADD3 UR13, UPT, UPT, UR6, 0x1, URZ ;  /* 0x00000001060d7890 */ /* 0x000fe4000fffe0ff */
[----:B------:R-:W-:Y:S02]  /*17f0*/  UIADD3 UR42, UP1, UPT, UR30, 0x80, URZ ;  /* 0x000000801e2a7890 */ /* 0x000fe4000ff3e0ff */
[----:B------:R-:W-:Y:S02]  /*1800*/  UISETP.NE.AND UP0, UPT, UR13, 0x5, UPT ;  /* 0x000000050d00788c */ /* 0x000fe4000bf05270 */
[----:B------:R-:W-:Y:S02]  /*1810*/  ULEA UR24, UR6, UR4, 0xe ;  /* 0x0000000406187291 */ /* 0x000fe4000f8e70ff */
[----:B------:R-:W-:Y:S02]  /*1820*/  USEL UR9, URZ, 0x1, UP0 ;  /* 0x00000001ff097887 */ /* 0x000fe40008000000 */
[----:B------:R-:W-:Y:S02]  /*1830*/  USEL UR13, UR13, URZ, UP0 ;  /* 0x000000ff0d0d7287 */ /* 0x000fe40008000000 */
[----:B------:R-:W-:Y:S02]  /*1840*/  USHF.L.U32 UR34, UR29, 0x7, URZ ;  /* 0x000000071d227899 */ /* 0x000fe400080006ff */
[----:B------:R-:W-:Y:S01]  /*1850*/  ULEA UR8, UR13, UR4, 0x3 ;  /* 0x000000040d087291 */ /* 0x000fe2000f8e18ff */
[----:B------:R-:W-:Y:S01]  /*1860*/  LOP3.LUT R15, R15, UR9, RZ, 0x3c, !PT ;  /* 0x000000090f0f7c12 */ /* 0x000fe2000f8e3cff */
[----:B------:R-:W-:Y:S02]  /*1870*/  UIADD3.X UR43, UPT, UPT, URZ, UR31, URZ, UP1, !UPT ;  /* 0x0000001fff2b7290 */ /* 0x000fe40008ffe4ff */
[----:B------:R-:W-:Y:S01]  /*1880*/  UIADD3 UR32, UPT, UPT, UR24, 0x3400, URZ ;  /* 0x0000340018207890 */ /* 0x000fe2000fffe0ff */
[----:B-1----:R-:W-:Y:S01]  /*1890*/  SHF.L.U32 R2, R15, 0x1f, RZ ;  /* 0x0000001f0f027819 */ /* 0x002fe200000006ff */
[----:B------:R-:W-:Y:S01]  /*18a0*/  UIADD3 UR26, UPT, UPT, UR34, 0x40, URZ ;  /* 0x00000040221a7890 */ /* 0x000fe2000fffe0ff */
[----:B------:R-:W-:Y:S02]  /*18b0*/  UMOV UR40, 0x0 ;  /* 0x0000000000287882 */ /* 0x000fe40000000000 */
[----:B------:R1:W1:Y:S01]  /*18c0*/  SYNCS.PHASECHK.TRANS64.TRYWAIT P0, [UR8+0x28], R2 ;  /* 0x00002802ff0075a7 */ /* 0x0002620008001108 */
[----:B------:R-:W-:Y:S01]  /*18d0*/  UMOV UR41, 0x10000000 ;  /* 0x1000000000297882 */ /* 0x000fe20000000000 */
[----:B------:R-:W-:Y:S02]  /*18e0*/  UIADD3 UR24, UPT, UPT, UR24, 0x5400, URZ ;  /* 0x0000540018187890 */ /* 0x000fe4000fffe0ff */
[----:B------:R1:W-:Y:S01]  /*18f0*/  UTMALDG.3D [UR32], [UR42], desc[UR40] ;  /* 0x000028202a0075b4 */ /* 0x0003e20008011000 */
[----:B------:R-:W-:Y:S02]  /*1900*/  UIADD3 UR38, UP0, UPT, UR30, 0x180, URZ ;  /* 0x000001801e267890 */ /* 0x000fe4000ff1e0ff */
[----:B------:R-:W-:Y:S01]  /*1910*/  UIMAD UR5, UR6, 0x6000, UR4 ;  /* 0x00006000060578a4 */ /* 0x000fe2000f8e0204 */
[----:B------:R-:W-:Y:S01]  /*1920*/  UMOV UR25, UR33 ;  /* 0x0000002100197c82 */ /* 0x000fe20008000000 */
[----:B------:R-:W-:Y:S01]  /*1930*/  UMOV UR27, UR35 ;  /* 0x00000023001b7c82 */ /* 0x000fe20008000000 */
[----:B------:R-:W-:Y:S01]  /*1940*/  UMOV UR28, UR36 ;  /* 0x00000024001c7c82 */ /* 0x000fe20008000000 */
[----:B------:R-:W-:Y:S01]  /*1950*/  UIADD3.X UR39, UPT, UPT, URZ, UR31, URZ, UP0, !UPT ;  /* 0x0000001fff277290 */ /* 0x000fe200087fe4ff */
[----:B------:R1:W-:Y:S01]  /*1960*/  UTMALDG.3D [UR24], [UR42], desc[UR40] ;  /* 0x000028182a0075b4 */ /* 0x0003e20008011000 */
[----:B------:R-:W-:Y:S01]  /*1970*/  UIADD3 UR16, UPT, UPT, UR5, 0x17400, URZ ;  /* 0x0001740005107890 */ /* 0x000fe2000fffe0ff */
[----:B------:R-:W-:Y:S01]  /*1980*/  UMOV UR17, UR33 ;  /* 0x0000002100117c82 */ /* 0x000fe20008000000 */
[----:B------:R-:W-:Y:S01]  /*1990*/  UMOV UR20, UR36 ;  /* 0x0000002400147c82 */ /* 0x000fe20008000000 */
[----:B------:R-:W-:Y:S01]  /*19a0*/  UMOV UR18, UR34 ;  /* 0x0000002200127c82 */ /* 0x000fe20008000000 */
[----:B------:R-:W-:Y:S01]  /*19b0*/  UIADD3 UR8, UPT, UPT, UR5, 0x1a400, URZ ;  /* 0x0001a40005087890 */ /* 0x000fe2000fffe0ff */
[----:B------:R-:W-:Y:S01]  /*19c0*/  UMOV UR11, UR19 ;  /* 0x00000013000b7c82 */ /* 0x000fe20008000000 */
[----:B------:R-:W-:Y:S03]  /*19d0*/  UMOV UR12, UR36 ;  /* 0x00000024000c7c82 */ /* 0x000fe60008000000 */
[----:B------:R1:W-:Y:S01]  /*19e0*/  UTMALDG.3D [UR16], [UR38], desc[UR40] ;  /* 0x00002810260075b4 */ /* 0x0003e20008011000 */
[----:B------:R-:W-:Y:S01]  /*19f0*/  UIADD3 UR29, UPT, UPT, UR29, 0x1, URZ ;  /* 0x000000011d1d7890 */ /* 0x000fe2000fffe0ff */
[----:B------:R-:W-:Y:S01]  /*1a00*/  UMOV UR9, UR33 ;  /* 0x0000002100097c82 */ /* 0x000fe20008000000 */
[----:B------:R-:W-:Y:S02]  /*1a10*/  UMOV UR10, UR26 ;  /* 0x0000001a000a7c82 */ /* 0x000fe40008000000 */
[----:B------:R-:W-:Y:S01]  /*1a20*/  UISETP.NE.AND UP0, UPT, UR29, UR7, UPT ;  /* 0x000000071d00728c */ /* 0x000fe2000bf05270 */
[----:B------:R-:W-:Y:S01]  /*1a30*/  UMOV UR23, UR7 ;  /* 0x0000000700177c82 */ /* 0x000fe20008000000 */
[----:B------:R1:W-:Y:S01]  /*1a40*/  UTMALDG.3D [UR8], [UR38], desc[UR40] ;  /* 0x00002808260075b4 */ /* 0x0003e20008011000 */
[----:B------:R-:W-:Y:S06]  /*1a50*/  UMOV UR6, UR13 ;  /* 0x0000000d00067c82 */ /* 0x000fec0008000000 */
[----:B------:R-:W-:Y:S05]  /*1a60*/  BRA.U UP0, `(.L_x_25) ;  /* 0xfffffffd00307547 */ /* 0x000fea000b83ffff */
.L_x_20:
[----:B------:R-:W-:Y:S01]  /*1a70*/  ULEA UR5, UR13, UR4, 0x3 ;  /* 0x000000040d057291 */ /* 0x000fe2000f8e18ff */
[----:B-1----:R-:W-:Y:S01]  /*1a80*/  SHF.L.U32 R2, R15, 0x1f, RZ ;  /* 0x0000001f0f027819 */ /* 0x002fe200000006ff */
[----:B------:R-:W-:Y:S01]  /*1a90*/  @!P1 SYNCS.ARRIVE.TRANS64.A1T0 RZ, [UR4+0x88], RZ ;  /* 0x000088ffffff99a7 */ /* 0x000fe20008100004 */
[----:B------:R-:W-:-:S06]  /*1aa0*/  UISETP.GT.AND UP0, UPT, UR22, UR21, UPT ;  /* 0x000000151600728c */ /* 0x000fcc000bf04270 */
[----:B--2---:R1:W2:Y:S03]  /*1ab0*/  SYNCS.PHASECHK.TRANS64.TRYWAIT P0, [UR5+0x28], R2 ;  /* 0x00002802ff0075a7 */ /* 0x0042a60008001105 */
[----:B------:R-:W-:Y:S05]  /*1ac0*/  BRA.U !UP0, `(.L_x_26) ;  /* 0x0000000108d47547 */ /* 0x000fea000b800000 */
[----:B------:R-:W-:Y:S01]  /*1ad0*/  UIADD3 UR29, UPT, UPT, UR14, UR23, URZ ;  /* 0x000000170e1d7290 */ /* 0x000fe2000fffe0ff */
[----:B------:R-:W-:-:S11]  /*1ae0*/  UMOV UR6, UR13 ;  /* 0x0000000d00067c82 */ /* 0x000fd60008000000 */
.L_x_31:
[----:B--2---:R-:W-:Y:S01]  /*1af0*/  @!P5 MOV R3, 0xa000 ;  /* 0x0000a0000003d802 */ /* 0x004fe20000000f00 */
[----:B-1----:R-:W-:Y:S01]  /*1b00*/  ULEA UR33, UR6, UR4, 0x3 ;  /* 0x0000000406217291 */ /* 0x002fe2000f8e18ff */
[----:B--2---:R-:W-:Y:S11]  /*1b10*/  @P0 BRA `(.L_x_27) ;  /* 0x00000000000c0947 */ /* 0x004ff60003800000 */
[----:B------:R-:W-:Y:S04]  /*1b20*/  SHF.L.U32 R5, R15, 0x1f, RZ ;  /* 0x0000001f0f057819 */ /* 0x000fe800000006ff */
[----:B------:R-:W2:Y:S02]  /*1b30*/  SYNCS.PHASECHK.TRANS64.TRYWAIT P0, [UR33+0x28], R5 ;  /* 0x00002805ff0075a7 */ /* 0x000ea40008001121 */
[----:B--2---:R-:W-:Y:S05]  /*1b40*/  @!P0 BRA `(.L_x_28) ;  /* 0x0000005c005c8947 */ /* 0x004fea0003800000 */
.L_x_27:
[----:B------:R2:W-:Y:S01]  /*1b50*/  @!P5 SYNCS.ARRIVE.TRANS64 RZ, [UR33], R3 ;  /* 0x00000003ffffd9a7 */ /* 0x0005e20008000021 */
[----:B------:R-:W-:Y:S04]  /*1b60*/  BSSY.RECONVERGENT B0, `(.L_x_29) ;  /* 0x0000003000007945 */ /* 0x000fe80003800200 */
[----:B------:R-:W-:Y:S05]  /*1b70*/  @P4 BRA `(.L_x_30) ;  /* 0x0000000000044947 */ /* 0x000fea0003800000 */
[----:B------:R-:W-:Y:S05]  /*1b80*/  BPT.TRAP 0x1 ;  /* 0x000000040000795c */ /* 0x000fea0000300000 */
.L_x_30:
[----:B------:R-:W-:Y:S05]  /*1b90*/  BSYNC.RECONVERGENT B0 ;  /* 0x0000000000007941 */ /* 0x000fea0003800200 */
.L_x_29:
        /* <DEDUP_REMOVED lines=12> */
[----:B------:R-:W-:Y:S01]  /*1c60*/  UMOV UR40, 0x0 ;  /* 0x0000000000287882 */ /* 0x000fe20000000000 */
[----:B------:R-:W-:Y:S01]  /*1c70*/  UMOV UR41, 0x10000000 ;  /* 0x1000000000297882 */ /* 0x000fe20000000000 */
[----:B------:R-:W-:Y:S01]  /*1c80*/  UIADD3 UR26, UPT, UPT, UR34, 0x40, URZ ;  /* 0x00000040221a7890 */ /* 0x000fe2000fffe0ff */
[----:B------:R1:W1:Y:S01]  /*1c90*/  SYNCS.PHASECHK.TRANS64.TRYWAIT P0, [UR8+0x28], R2 ;  /* 0x00002802ff0075a7 */ /* 0x0002620008001108 */
[----:B------:R-:W-:Y:S02]  /*1ca0*/  UIADD3 UR24, UPT, UPT, UR24, 0x5400, URZ ;  /* 0x0000540018187890 */ /* 0x000fe4000fffe0ff */
[----:B------:R-:W-:Y:S01]  /*1cb0*/  UIADD3 UR38, UP0, UPT, UR30, 0x180, URZ ;  /* 0x000001801e267890 */ /* 0x000fe2000ff1e0ff */
[----:B------:R1:W-:Y:S01]  /*1cc0*/  UTMALDG.3D [UR32], [UR42], desc[UR40] ;  /* 0x000028202a0075b4 */ /* 0x0003e20008011000 */
        /* <DEDUP_REMOVED lines=14> */
[----:B------:R-:W-:Y:S01]  /*1db0*/  UMOV UR9, UR33 ;  /* 0x0000002100097c82 */ /* 0x000fe20008000000 */
[----:B------:R-:W-:Y:S01]  /*1dc0*/  UMOV UR10, UR26 ;  /* 0x0000001a000a7c82 */ /* 0x000fe20008000000 */
[----:B------:R-:W-:Y:S01]  /*1dd0*/  UIADD3 UR23, UPT, UPT, UR23, 0x1, URZ ;  /* 0x0000000117177890 */ /* 0x000fe2000fffe0ff */
[----:B------:R-:W-:Y:S03]  /*1de0*/  UMOV UR6, UR13 ;  /* 0x0000000d00067c82 */ /* 0x000fe60008000000 */
[----:B------:R-:W-:Y:S01]  /*1df0*/  UISETP.NE.AND UP0, UPT, UR23, UR29, UPT ;  /* 0x0000001d1700728c */ /* 0x000fe2000bf05270 */
[----:B------:R1:W-:Y:S08]  /*1e00*/  UTMALDG.3D [UR8], [UR38], desc[UR40] ;  /* 0x00002808260075b4 */ /* 0x0003f00008011000 */
[----:B------:R-:W-:Y:S05]  /*1e10*/  BRA.U UP0, `(.L_x_31) ;  /* 0xfffffffd00347547 */ /* 0x000fea000b83ffff */
.L_x_26:
[----:B-1----:R-:W-:Y:S01]  /*1e20*/  LEA R2, R14, UR4, 0x3 ;  /* 0x000000040e027c11 */ /* 0x002fe2000f8e18ff */
[----:B------:R-:W-:Y:S01]  /*1e30*/  NOP ;  /* 0x0000000000007918 */ /* 0x000fe20000000000 */
[----:B--2---:R-:W-:Y:S02]  /*1e40*/  SHF.L.U32 R3, R12, 0x1f, RZ ;  /* 0x0000001f0c037819 */ /* 0x004fe400000006ff */
[----:B------:R-:W-:Y:S02]  /*1e50*/  LEA R4, R14, UR4, 0x4 ;  /* 0x000000040e047c11 */ /* 0x000fe4000f8e20ff */
[----:B------:R-:W1:Y:S02]  /*1e60*/  SYNCS.PHASECHK.TRANS64.TRYWAIT P0, [R2+URZ+0x90], R3 ;  /* 0x00009003020075a7 */ /* 0x000e6400080011ff */
[----:B-1----:R-:W-:Y:S05]  /*1e70*/  @!P0 BRA `(.L_x_32) ;  /* 0x0000005800a88947 */ /* 0x002fea0003800000 */
.L_x_126:
[----:B------:R-:W2:Y:S01]  /*1e80*/  LDS.128 R4, [R4+0x120] ;  /* 0x0001200004047984 */ /* 0x000ea20000000c00 */
[----:B---3--:R-:W-:Y:S01]  /*1e90*/  ISETP.GE.AND P0, PT, R26, 0x1, PT ;  /* 0x000000011a00780c */ /* 0x008fe20003f06270 */
[----:B-1----:R-:W-:Y:S01]  /*1ea0*/  VIADD R2, R2, 0xa0 ;  /* 0x000000a002027836 */ /* 0x002fe20000000000 */
[----:B------:R-:W-:Y:S01]  /*1eb0*/  @!PT LDS RZ, [RZ] ;  /* 0x00000000fffff984 */ /* 0x000fe20000000800 */
[----:B------:R-:W-:Y:S01]  /*1ec0*/  @!PT LDS RZ, [RZ] ;  /* 0x00000000fffff984 */ /* 0x000fe20000000800 */
[----:B------:R-:W-:Y:S01]  /*1ed0*/  @!PT LDS RZ, [RZ] ;  /* 0x00000000fffff984 */ /* 0x000fe20000000800 */
[----:B------:R-:W-:Y:S01]  /*1ee0*/  @!PT LDS RZ, [RZ] ;  /* 0x00000000fffff984 */ /* 0x000fe20000000800 */
[----:B------:R1:W-:Y:S06]  /*1ef0*/  MEMBAR.ALL.CTA ;  /* 0x0000000000007992 */ /* 0x0003ec0000008000 */
[----:B-1----:R-:W1:Y:S01]  /*1f00*/  FENCE.VIEW.ASYNC.S ;  /* 0x00000000000073c6 */ /* 0x002e620000000000 */
[----:B------:R-:W-:-:S04]  /*1f10*/  PRMT R2, RZ, 0x654, R2 ;  /* 0x00000654ff027816 */ /* 0x000fc80000000002 */
[----:B-1----:R1:W-:Y:S01]  /*1f20*/  SYNCS.ARRIVE.TRANS64.RED.A1T0 RZ, [R2+URZ], RZ ;  /* 0x000000ff02ff79a7 */ /* 0x0023e200081004ff */
[----:B--2---:R-:W-:-:S13]  /*1f30*/  LOP3.LUT P2, RZ, R6, 0x1, RZ, 0xc0, !PT ;  /* 0x0000000106ff7812 */ /* 0x004fda000784c0ff */
[----:B------:R-:W-:Y:S01]  /*1f40*/  @P2 SHF.R.U32.HI R3, RZ, 0x10, R5 ;  /* 0x00000010ff032819 */ /* 0x000fe20000011605 */
[----:B------:R-:W-:Y:S01]  /*1f50*/  VOTEU.ANY UP0, P2 ;  /* 0x0000000000ff7886 */ /* 0x000fe20001000100 */
[----:B------:R-:W-:Y:S02]  /*1f60*/  @P2 MOV R13, R4 ;  /* 0x00000004000d2202 */ /* 0x000fe40000000f00 */
[----:B------:R-:W-:Y:S02]  /*1f70*/  @P2 R2UR.BROADCAST UR5, R3 ;  /* 0x00000000030522ca */ /* 0x000fe400008e0000 */
[----:B------:R-:W-:-:S11]  /*1f80*/  @P2 LOP3.LUT R11, R5, 0xffff, RZ, 0xc0, !PT ;  /* 0x0000ffff050b2812 */ /* 0x000fd600078ec0ff */
[----:B------:R-:W-:Y:S01]  /*1f90*/  @UP0 UMOV UR36, UR5 ;  /* 0x0000000500240c82 */ /* 0x000fe20008000000 */
[----:B-1----:R-:W-:Y:S05]  /*1fa0*/  @!P0 BRA `(.L_x_33) ;  /* 0x0000000000b88947 */ /* 0x002fea0003800000 */
[----:B------:R-:W4:Y:S01]  /*1fb0*/  LDC.64 R4, c[0x0][0xb18] ;  /* 0x0002c600ff047b82 */ /* 0x000f220000000a00 */
[----:B------:R-:W-:-:S07]  /*1fc0*/  ISETP.NE.AND P3, PT, R26, 0x1, PT ;  /* 0x000000011a00780c */ /* 0x000fce0003f65270 */
[----:B------:R-:W1:Y:S08]  /*1fd0*/  LDC.64 R6, c[0x0][0xb10] ;  /* 0x0002c400ff067b82 */ /* 0x000e700000000a00 */
[----:B------:R-:W2:Y:S08]  /*1fe0*/  LDC R16, c[0x0][0xb20] ;  /* 0x0002c800ff107b82 */ /* 0x000eb00000000800 */
[----:B------:R-:W3:Y:S01]  /*1ff0*/  LDC R18, c[0x0][0xb0c] ;  /* 0x0002c300ff127b82 */ /* 0x000ee20000000800 */
[----:B----4-:R-:W-:Y:S01]  /*2000*/  IMAD.HI.U32 R17, R0, R5, RZ ;  /* 0x0000000500117227 */ /* 0x010fe200078e00ff */
[----:B------:R-:W-:-:S03]  /*2010*/  ISETP.NE.AND P0, PT, R4, 0x1, PT ;  /* 0x000000010400780c */ /* 0x000fc60003f05270 */
[----:B------:R-:W-:-:S03]  /*2020*/  IMAD.HI.U32 R5, R11, R5, RZ ;  /* 0x000000050b057227 */ /* 0x000fc600078e00ff */
[----:B------:R-:W4:Y:S01]  /*2030*/  LDC.64 R2, c[0x0][0xb28] ;  /* 0x0002ca00ff027b82 */ /* 0x000f220000000a00 */
[----:B-1----:R-:W-:-:S04]  /*2040*/  IMAD.HI.U32 R20, R9, R6, RZ ;  /* 0x0000000609147227 */ /* 0x002fc800078e00ff */
[----:B------:R-:W-:Y:S01]  /*2050*/  IMAD.HI.U32 R22, R13, R6, RZ ;  /* 0x000000060d167227 */ /* 0x000fe200078e00ff */
[----:B------:R-:W-:Y:S02]  /*2060*/  SHF.R.U32.HI R20, RZ, R7, R20 ;  /* 0x00000007ff147219 */ /* 0x000fe40000011614 */
[-C--:B--2---:R-:W-:Y:S02]  /*2070*/  SHF.R.U32.HI R17, RZ, R16.reuse, R17 ;  /* 0x00000010ff117219 */ /* 0x084fe40000011611 */
[----:B------:R-:W-:Y:S02]  /*2080*/  SHF.R.U32.HI R16, RZ, R16, R5 ;  /* 0x00000010ff107219 */ /* 0x000fe40000011605 */
[----:B------:R-:W-:Y:S02]  /*2090*/  SEL R17, R0, R17, !P0 ;  /* 0x0000001100117207 */ /* 0x000fe40004000000 */
[----:B------:R-:W-:Y:S02]  /*20a0*/  SHF.R.U32.HI R22, RZ, R7, R22 ;  /* 0x00000007ff167219 */ /* 0x000fe40000011616 */
[----:B---3--:R-:W-:-:S02]  /*20b0*/  ISETP.NE.AND P1, PT, R18, 0x1, PT ;  /* 0x000000011200780c */ /* 0x008fc40003f25270 */
[----:B------:R-:W-:Y:S02]  /*20c0*/  SEL R5, R11, R16, !P0 ;  /* 0x000000100b057207 */ /* 0x000fe40004000000 */
[----:B------:R-:W-:Y:S02]  /*20d0*/  SEL R19, R9, R20, !P1 ;  /* 0x0000001409137207 */ /* 0x000fe40004800000 */
[----:B------:R-:W-:Y:S01]  /*20e0*/  SEL R7, R13, R22, !P1 ;  /* 0x000000160d077207 */ /* 0x000fe20004800000 */
[----:B----4-:R-:W-:-:S04]  /*20f0*/  IMAD.HI.U32 R20, R17, R2, RZ ;  /* 0x0000000211147227 */ /* 0x010fc800078e00ff */
[----:B------:R-:W-:Y:S01]  /*2100*/  IMAD.HI.U32 R6, R19, R2, RZ ;  /* 0x0000000213067227 */ /* 0x000fe200078e00ff */
[----:B------:R-:W-:-:S04]  /*2110*/  @P3 SHF.R.U32.HI R17, RZ, R3, R20 ;  /* 0x00000003ff113219 */ /* 0x000fc80000011614 */
        /* <DEDUP_REMOVED lines=8> */
[----:B------:R-:W-:-:S04]  /*21a0*/  @!P0 IMAD.HI.U32 R16, R7, R2, RZ ;  /* 0x0000000207108227 */ /* 0x000fc800078e00ff */
[----:B------:R-:W-:Y:S01]  /*21b0*/  IMAD.MOV R2, RZ, RZ, -R6 ;  /* 0x000000ffff027224 */ /* 0x000fe200078e0a06 */
[----:B------:R-:W-:-:S03]  /*21c0*/  @!P0 SHF.R.U32.HI R16, RZ, R3, R16 ;  /* 0x00000003ff108219 */ /* 0x000fc60000011610 */
[----:B------:R-:W-:Y:S01]  /*21d0*/  IMAD R2, R26, R2, R5 ;  /* 0x000000021a027224 */ /* 0x000fe200078e0205 */
[----:B------:R-:W-:Y:S02]  /*21e0*/  @!P0 SEL R3, R7, R16, !P3 ;  /* 0x0000001007038207 */ /* 0x000fe40005800000 */
[----:B------:R-:W-:-:S03]  /*21f0*/  IADD3 R16, PT, PT, -R5, RZ, RZ ;  /* 0x000000ff05107210 */ /* 0x000fc60007ffe1ff */
[--C-:B------:R-:W-:Y:S02]  /*2200*/  @!P0 IMAD.IADD R6, R6, 0x1, -R3.reuse ;  /* 0x0000000106068824 */ /* 0x100fe400078e0a03 */
[----:B------:R-:W-:Y:S01]  /*2210*/  @!P0 IMAD R3, R2, R19, R3 ;  /* 0x0000001302038224 */ /* 0x000fe200078e0203 */
[----:B------:R-:W-:Y:S01]  /*2220*/  IADD3 R2, PT, PT, -R7, RZ, RZ ;  /* 0x000000ff07027210 */ /* 0x000fe20007ffe1ff */
[----:B------:R-:W-:Y:S02]  /*2230*/  @!P0 IMAD R5, R26, R6, R7 ;  /* 0x000000061a058224 */ /* 0x000fe400078e0207 */
[----:B------:R-:W-:Y:S02]  /*2240*/  IMAD R11, R4, R16, R11 ;  /* 0x00000010040b7224 */ /* 0x000fe400078e020b */
[----:B------:R-:W-:Y:S02]  /*2250*/  @!P0 IMAD.MOV.U32 R7, RZ, RZ, R3 ;  /* 0x000000ffff078224 */ /* 0x000fe400078e0003 */
[----:B------:R-:W-:-:S02]  /*2260*/  IMAD R2, R18, R2, R13 ;  /* 0x0000000212027224 */ /* 0x000fc400078e020d */
[----:B------:R-:W-:Y:S02]  /*2270*/  IMAD R11, R5, R4, R11 ;  /* 0x00000004050b7224 */ /* 0x000fe400078e020b */
[----:B------:R-:W-:Y:S02]  /*2280*/  IMAD R13, R7, R18, R2 ;  /* 0x00000012070d7224 */ /* 0x000fe400078e0202 */
.L_x_33:
[----:B------:R-:W1:Y:S02]  /*2290*/  LDCU UR5, c[0x0][0xb30] ;  /* 0x00016600ff0577ac */ /* 0x000e640008000800 */
[----:B-1----:R-:W-:-:S09]  /*22a0*/  UISETP.NE.AND UP0, UPT, UR5, 0x1, UPT ;  /* 0x000000010500788c */ /* 0x002fd2000bf05270 */
[----:B------:R-:W-:Y:S05]  /*22b0*/  BRA.U UP0, `(.L_x_34) ;  /* 0x0000000100407547 */ /* 0x000fea000b800000 */
[----:B------:R-:W1:Y:S08]  /*22c0*/  LDC.64 R4, c[0x0][0xb10] ;  /* 0x0002c400ff047b82 */ /* 0x000e700000000a00 */
[----:B------:R-:W2:Y:S08]  /*22d0*/  LDC.64 R2, c[0x0][0xb18] ;  /* 0x0002c600ff027b82 */ /* 0x000eb00000000a00 */
[----:B------:R-:W3:Y:S08]  /*22e0*/  LDC R6, c[0x0][0xb20] ;  /* 0x0002c800ff067b82 */ /* 0x000ef00000000800 */
[----:B------:R-:W4:Y:S01]  /*22f0*/  LDC R16, c[0x0][0xb0c] ;  /* 0x0002c300ff107b82 */ /* 0x000f220000000800 */
[----:B-1----:R-:W-:-:S05]  /*2300*/  IMAD.HI.U32 R4, R13, R4, RZ ;  /* 0x000000040d047227 */ /* 0x002fca00078e00ff */
[----:B------:R-:W-:Y:S01]  /*2310*/  SHF.R.U32.HI R4, RZ, R5, R4 ;  /* 0x00000005ff047219 */ /* 0x000fe20000011604 */
[----:B--2---:R-:W-:Y:S01]  /*2320*/  IMAD.HI.U32 R3, R11, R3, RZ ;  /* 0x000000030b037227 */ /* 0x004fe200078e00ff */
[----:B------:R-:W-:-:S04]  /*2330*/  ISETP.NE.AND P0, PT, R2, 0x1, PT ;  /* 0x000000010200780c */ /* 0x000fc80003f05270 */
[----:B---3--:R-:W-:-:S04]  /*2340*/  SHF.R.U32.HI R6, RZ, R6, R3 ;  /* 0x00000006ff067219 */ /* 0x008fc80000011603 */
[----:B------:R-:W-:Y:S02]  /*2350*/  SEL R3, R11, R6, !P0 ;  /* 0x000000060b037207 */ /* 0x000fe40004000000 */
[----:B----4-:R-:W-:-:S04]  /*2360*/  ISETP.NE.AND P1, PT, R16, 0x1, PT ;  /* 0x000000011000780c */ /* 0x010fc80003f25270 */
[----:B------:R-:W-:-:S05]  /*2370*/  SEL R4, R13, R4, !P1 ;  /* 0x000000040d047207 */ /* 0x000fca0004800000 */
[----:B------:R-:W-:Y:S02]  /*2380*/  IMAD.IADD R5, R3, 0x1, -R4 ;  /* 0x0000000103057824 */ /* 0x000fe400078e0a04 */
[----:B------:R-:W-:Y:S02]  /*2390*/  IMAD.IADD R3, R4, 0x1, -R3 ;  /* 0x0000000104037824 */ /* 0x000fe400078e0a03 */
[----:B------:R-:W-:Y:S02]  /*23a0*/  IMAD R13, R5, R16, R13 ;  /* 0x00000010050d7224 */ /* 0x000fe400078e020d */
[----:B------:R-:W-:-:S07]  /*23b0*/  IMAD R11, R3, R2, R11 ;  /* 0x00000002030b7224 */ /* 0x000fce00078e020b */
.L_x_34:
[----:B------:R-:W-:Y:S01]  /*23c0*/  VIADD R14, R14, 0x1 ;  /* 0x000000010e0e7836 */ /* 0x000fe20000000000 */
[----:B------:R-:W-:Y:S01]  /*23d0*/  PLOP3.LUT P1, PT, PT, PT, PT, 0x80, 0x8 ;  /* 0x000000000008781c */ /* 0x000fe20003f2f070 */
[----:B------:R-:W-:Y:S02]  /*23e0*/  IMAD.IADD R21, R13, 0x1, R60 ;  /* 0x000000010d157824 */ /* 0x000fe400078e023c */
[----:B------:R-:W-:Y:S01]  /*23f0*/  IMAD.IADD R20, R11, 0x1, R58 ;  /* 0x000000010b147824 */ /* 0x000fe200078e023a */
[----:B------:R-:W-:-:S04]  /*2400*/  ISETP.NE.AND P0, PT, R14, 0x2, PT ;  /* 0x000000020e00780c */ /* 0x000fc80003f05270 */
[----:B------:R-:W-:Y:S02]  /*2410*/  SEL R3, RZ, 0x1, P0 ;  /* 0x00000001ff037807 */ /* 0x000fe40000000000 */
[----:B------:R-:W-:Y:S02]  /*2420*/  SEL R14, R14, RZ, P0 ;  /* 0x000000ff0e0e7207 */ /* 0x000fe40000000000 */
[----:B------:R-:W-:Y:S01]  /*2430*/  LOP3.LUT R12, R12, R3, RZ, 0x3c, !PT ;  /* 0x000000030c0c7212 */ /* 0x000fe200078e3cff */
[----:B------:R-:W-:Y:S06]  /*2440*/  @P2 BRA `(.L_x_35) ;  /* 0xfffffff000402947 */ /* 0x000fec000383ffff */
[----:B------:R-:W-:Y:S01]  /*2450*/  UIADD3 UR4, UPT, UPT, UR4, 0x28, URZ ;  /* 0x0000002804047890 */ /* 0x000fe2000fffe0ff */
[----:B------:R-:W-:-:S03]  /*2460*/  SHF.L.U32 R3, R15, 0x1f, RZ ;  /* 0x0000001f0f037819 */ /* 0x000fc600000006ff */
[----:B------:R-:W-:-:S09]  /*2470*/  ULEA UR5, UR13, UR4, 0x3 ;  /* 0x000000040d057291 */ /* 0x000fd2000f8e18ff */
[----:B------:R-:W1:Y:S02]  /*2480*/  SYNCS.PHASECHK.TRANS64.TRYWAIT P0, [UR5], R3 ;  /* 0x00000003ff0075a7 */ /* 0x000e640008001105 */
[----:B-1----:R-:W-:Y:S05]  /*2490*/  @!P0 BRA `(.L_x_36) ;  /* 0x0000005400348947 */ /* 0x002fea0003800000 */
.L_x_128:
[----:B------:R-:W-:-:S04]  /*24a0*/  UIADD3 UR6, UPT, UPT, UR13, 0x1, URZ ;  /* 0x000000010d067890 */ /* 0x000fc8000fffe0ff */
[----:B------:R-:W-:-:S04]  /*24b0*/  UISETP.NE.AND UP0, UPT, UR6, 0x5, UPT ;  /* 0x000000050600788c */ /* 0x000fc8000bf05270 */
[----:B------:R-:W-:Y:S02]  /*24c0*/  USEL UR7, URZ, 0x1, UP0 ;  /* 0x00000001ff077887 */ /* 0x000fe40008000000 */
[----:B------:R-:W-:-:S04]  /*24d0*/  USEL UR6, UR6, URZ, UP0 ;  /* 0x000000ff06067287 */ /* 0x000fc80008000000 */
[----:B------:R-:W-:Y:S01]  /*24e0*/  ULEA UR5, UR6, UR4, 0x3 ;  /* 0x0000000406057291 */ /* 0x000fe2000f8e18ff */
[----:B------:R-:W-:-:S04]  /*24f0*/  LOP3.LUT R2, R15, UR7, RZ, 0x3c, !PT ;  /* 0x000000070f027c12 */ /* 0x000fc8000f8e3cff */
[----:B-1----:R-:W-:-:S04]  /*2500*/  SHF.L.U32 R3, R2, 0x1f, RZ ;  /* 0x0000001f02037819 */ /* 0x002fc800000006ff */
[----:B------:R-:W1:Y:S02]  /*2510*/  SYNCS.PHASECHK.TRANS64.TRYWAIT P0, [UR5], R3 ;  /* 0x00000003ff0075a7 */ /* 0x000e640008001105 */
[----:B-1----:R-:W-:Y:S05]  /*2520*/  @!P0 BRA `(.L_x_37) ;  /* 0x0000005400288947 */ /* 0x002fea0003800000 */
.L_x_130:
        /* <DEDUP_REMOVED lines=9> */
.L_x_132:
        /* <DEDUP_REMOVED lines=9> */
.L_x_134:
[----:B------:R-:W-:-:S04]  /*2650*/  UIADD3 UR6, UPT, UPT, UR6, 0x1, URZ ;  /* 0x0000000106067890 */ /* 0x000fc8000fffe0ff */
[----:B------:R-:W-:-:S04]  /*2660*/  UISETP.NE.AND UP0, UPT, UR6, 0x5, UPT ;  /* 0x000000050600788c */ /* 0x000fc8000bf05270 */
[----:B------:R-:W-:Y:S02]  /*2670*/  USEL UR5, URZ, 0x1, UP0 ;  /* 0x00000001ff057887 */ /* 0x000fe40008000000 */
[----:B------:R-:W-:-:S04]  /*2680*/  USEL UR6, UR6, URZ, UP0 ;  /* 0x000000ff06067287 */ /* 0x000fc80008000000 */
[----:B------:R-:W-:Y:S01]  /*2690*/  ULEA UR6, UR6, UR4, 0x3 ;  /* 0x0000000406067291 */ /* 0x000fe2000f8e18ff */
[----:B-1----:R-:W-:-:S04]  /*26a0*/  LOP3.LUT R3, R2, UR5, RZ, 0x3c, !PT ;  /* 0x0000000502037c12 */ /* 0x002fc8000f8e3cff */
[----:B------:R-:W-:Y:S01]  /*26b0*/  SHF.L.U32 R3, R3, 0x1f, RZ ;  /* 0x0000001f03037819 */ /* 0x000fe200000006ff */
[----:B----4-:R-:W-:-:S07]  /*26c0*/  IMAD.U32 R0, RZ, RZ, UR6 ;  /* 0x00000006ff007e24 */ /* 0x010fce000f8e00ff */
.L_x_40:
[----:B-1----:R1:W2:Y:S02]  /*26d0*/  SYNCS.PHASECHK.TRANS64.TRYWAIT P0, [R0+URZ], R3 ;  /* 0x00000003000075a7 */ /* 0x0022a400080011ff */
[----:B--2---:R-:W-:Y:S05]  /*26e0*/  @!P0 NANOSLEEP.SYNCS 0x989680 ;  /* 0x009896800000895d */ /* 0x004fea0003900000 */
[----:B------:R-:W2:Y:S02]  /*26f0*/  @!P0 SYNCS.PHASECHK.TRANS64 P0, [R0+URZ], R3 ;  /* 0x00000003000085a7 */ /* 0x000ea400080010ff */
[----:B--2---:R-:W-:Y:S05]  /*2700*/  @P0 EXIT ;  /* 0x000000000000094d */ /* 0x004fea0003800000 */
[----:B------:R-:W-:Y:S05]  /*2710*/  BRA `(.L_x_40) ;  /* 0xfffffffc00ec7947 */ /* 0x000fea000383ffff */
.L_x_17:
[----:B------:R-:W-:-:S04]  /*2720*/  UISETP.NE.AND UP1, UPT, UR37, URZ, UPT ;  /* 0x000000ff2500728c */ /* 0x000fc8000bf25270 */
[----:B------:R-:W-:-:S09]  /*2730*/  UISETP.NE.OR UP1, UPT, UR8, 0x1, UP1 ;  /* 0x000000010800788c */ /* 0x000fd20008f25670 */
[----:B------:R-:W-:Y:S05]  /*2740*/  BRA.U UP1, `(.L_x_41) ;  /* 0x0000000501487547 */ /* 0x000fea000b800000 */
[----:B------:R-:W-:Y:S01]  /*2750*/  ISETP.NE.AND P2, PT, R2, RZ, PT ;  /* 0x000000ff0200720c */ /* 0x000fe20003f45270 */
[----:B------:R-:W-:Y:S01]  /*2760*/  IMAD.MOV.U32 R12, RZ, RZ, 0x1 ;  /* 0x00000001ff0c7424 */ /* 0x000fe200078e00ff */
[----:B------:R-:W-:Y:S02]  /*2770*/  CS2R R10, SRZ ;  /* 0x00000000000a7805 */ /* 0x000fe4000001ff00 */
[----:B------:R-:W-:Y:S01]  /*2780*/  CS2R R8, SRZ ;  /* 0x0000000000087805 */ /* 0x000fe2000001ff00 */
[----:B------:R-:W-:Y:S01]  /*2790*/  UMOV UR4, 0x400 ;  /* 0x0000040000047882 */ /* 0x000fe20000000000 */
[----:B------:R-:W-:Y:S01]  /*27a0*/  UMOV UR6, URZ ;  /* 0x000000ff00067c82 */ /* 0x000fe20008000000 */
[----:B------:R-:W-:-:S12]  /*27b0*/  ULEA UR37, UR37, UR4, 0x18 ;  /* 0x0000000425257291 */ /* 0x000fd8000f8ec0ff */
.L_x_45:
[----:B------:R-:W-:Y:S02]  /*27c0*/  LEA R0, R8, UR37, 0x3 ;  /* 0x0000002508007c11 */ /* 0x000fe4000f8e18ff */
[----:B------:R-:W-:-:S03]  /*27d0*/  SHF.L.U32 R5, R9, 0x1f, RZ ;  /* 0x0000001f09057819 */ /* 0x000fc600000006ff */
[----:B------:R-:W-:Y:S01]  /*27e0*/  VIADD R4, R0, 0x100 ;  /* 0x0000010000047836 */ /* 0x000fe20000000000 */
[----:B------:R-:W1:Y:S02]  /*27f0*/  SYNCS.PHASECHK.TRANS64.TRYWAIT P0, [R0+URZ+0xf0], R5 ;  /* 0x0000f005000075a7 */ /* 0x000e6400080011ff */
[----:B-1----:R-:W-:Y:S05]  /*2800*/  @!P0 BRA `(.L_x_42) ;  /* 0x0000005000b88947 */ /* 0x002fea0003800000 */
.L_x_135:
[----:B------:R-:W-:Y:S01]  /*2810*/  ULEA UR5, UR6, UR37, 0x3 ;  /* 0x0000002506057291 */ /* 0x000fe2000f8e18ff */
[----:B------:R-:W-:Y:S02]  /*2820*/  PRMT R4, RZ, 0x654, R4 ;  /* 0x00000654ff047816 */ /* 0x000fe40000000004 */
[----:B-1----:R-:W-:Y:S01]  /*2830*/  SHF.L.U32 R5, R12, 0x1f, RZ ;  /* 0x0000001f0c057819 */ /* 0x002fe200000006ff */
[----:B------:R-:W-:Y:S01]  /*2840*/  UIADD3 UR4, UPT, UPT, UR5, 0x90, URZ ;  /* 0x0000009005047890 */ /* 0x000fe2000fffe0ff */
[----:B------:R1:W-:Y:S05]  /*2850*/  SYNCS.ARRIVE.TRANS64.RED.A1T0 RZ, [R4+URZ], RZ ;  /* 0x000000ff04ff79a7 */ /* 0x0003ea00081004ff */
[----:B------:R-:W-:Y:S01]  /*2860*/  IMAD.U32 R7, RZ, RZ, UR4 ;  /* 0x00000004ff077e24 */ /* 0x000fe2000f8e00ff */
[----:B------:R-:W2:Y:S04]  /*2870*/  SYNCS.PHASECHK.TRANS64.TRYWAIT P0, [UR5+0xa0], R5 ;  /* 0x0000a005ff0075a7 */ /* 0x000ea80008001105 */
[----:B------:R-:W-:Y:S01]  /*2880*/  PRMT R6, R2, 0x654, R7 ;  /* 0x0000065402067816 */ /* 0x000fe20000000007 */
[----:B-1----:R-:W-:Y:S01]  /*2890*/  @!P2 IMAD.MOV.U32 R4, RZ, RZ, 0x10 ;  /* 0x00000010ff04a424 */ /* 0x002fe200078e00ff */
[----:B--2---:R-:W-:Y:S06]  /*28a0*/  @!P0 BRA `(.L_x_43) ;  /* 0x0000005000a48947 */ /* 0x004fec0003800000 */
.L_x_137:
[----:B------:R-:W-:Y:S01]  /*28b0*/  ULEA UR4, UR6, UR37, 0x4 ;  /* 0x0000002506047291 */ /* 0x000fe2000f8e20ff */
[----:B------:R-:W-:Y:S01]  /*28c0*/  SEL R3, R6, R3, !P2 ;  /* 0x0000000306037207 */ /* 0x000fe20005000000 */
[----:B------:R-:W-:Y:S01]  /*28d0*/  UIADD3 UR5, UPT, UPT, UR5, 0x90, URZ ;  /* 0x0000009005057890 */ /* 0x000fe2000fffe0ff */
[----:B-1----:R-:W-:Y:S01]  /*28e0*/  LEA R0, R11, UR37, 0x3 ;  /* 0x000000250b007c11 */ /* 0x002fe2000f8e18ff */
[----:B------:R-:W-:Y:S01]  /*28f0*/  UIADD3 UR4, UPT, UPT, UR4, 0x120, URZ ;  /* 0x0000012004047890 */ /* 0x000fe2000fffe0ff */
[----:B------:R-:W-:Y:S01]  /*2900*/  SHF.L.U32 R5, R10, 0x1f, RZ ;  /* 0x0000001f0a057819 */ /* 0x000fe200000006ff */
[----:B------:R1:W-:Y:S01]  /*2910*/  @!P2 SYNCS.ARRIVE.TRANS64.RED RZ, [R3+URZ], R4 ;  /* 0x0000000403ffa9a7 */ /* 0x0003e200080004ff */
[----:B------:R-:W-:Y:S01]  /*2920*/  UIADD3 UR6, UPT, UPT, UR6, 0x1, URZ ;  /* 0x0000000106067890 */ /* 0x000fe2000fffe0ff */
[----:B------:R-:W-:-:S03]  /*2930*/  VIADD R8, R8, 0x1 ;  /* 0x0000000108087836 */ /* 0x000fc60000000000 */
[----:B------:R-:W-:Y:S02]  /*2940*/  UISETP.NE.AND UP0, UPT, UR6, 0x2, UPT ;  /* 0x000000020600788c */ /* 0x000fe4000bf05270 */
[----:B------:R-:W-:Y:S06]  /*2950*/  UGETNEXTWORKID.BROADCAST [UR4], [UR5] ;  /* 0x00000000040073ca */ /* 0x000fec0008000100 */
[----:B------:R-:W-:Y:S01]  /*2960*/  USEL UR4, URZ, 0x1, UP0 ;  /* 0x00000001ff047887 */ /* 0x000fe20008000000 */
[----:B------:R-:W-:Y:S01]  /*2970*/  ISETP.NE.AND P0, PT, R8, 0x2, PT ;  /* 0x000000020800780c */ /* 0x000fe20003f05270 */
[----:B------:R-:W-:Y:S01]  /*2980*/  USEL UR6, UR6, URZ, UP0 ;  /* 0x000000ff06067287 */ /* 0x000fe20008000000 */
[----:B------:R-:W2:Y:S03]  /*2990*/  SYNCS.PHASECHK.TRANS64.TRYWAIT P1, [R0+URZ+0x90], R5 ;  /* 0x00009005000075a7 */ /* 0x000ea600080211ff */
[----:B------:R-:W-:Y:S01]  /*29a0*/  LOP3.LUT R12, R12, UR4, RZ, 0x3c, !PT ;  /* 0x000000040c0c7c12 */ /* 0x000fe2000f8e3cff */
[----:B-12---:R-:W-:Y:S07]  /*29b0*/  @!P1 BRA `(.L_x_44) ;  /* 0x0000005000789947 */ /* 0x006fee0003800000 */
.L_x_138:
[C---:B------:R-:W-:Y:S01]  /*29c0*/  LEA R4, R11.reuse, UR37, 0x4 ;  /* 0x000000250b047c11 */ /* 0x040fe2000f8e20ff */
[----:B-1----:R-:W-:Y:S01]  /*29d0*/  VIADD R0, R0, 0xa0 ;  /* 0x000000a000007836 */ /* 0x002fe20000000000 */
[----:B------:R-:W-:Y:S01]  /*29e0*/  SEL R8, R8, RZ, P0 ;  /* 0x000000ff08087207 */ /* 0x000fe20000000000 */
[----:B------:R-:W-:-:S03]  /*29f0*/  VIADD R11, R11, 0x1 ;  /* 0x000000010b0b7836 */ /* 0x000fc60000000000 */
[----:B------:R-:W1:Y:S01]  /*2a00*/  LDS.128 R4, [R4+0x120] ;  /* 0x0001200004047984 */ /* 0x000e620000000c00 */
[----:B------:R-:W-:Y:S02]  /*2a10*/  PRMT R0, RZ, 0x654, R0 ;  /* 0x00000654ff007816 */ /* 0x000fe40000000000 */
[C---:B------:R-:W-:Y:S01]  /*2a20*/  ISETP.NE.AND P1, PT, R11.reuse, 0x2, PT ;  /* 0x000000020b00780c */ /* 0x040fe20003f25270 */
[----:B------:R-:W-:Y:S01]  /*2a30*/  @!PT LDS RZ, [RZ] ;  /* 0x00000000fffff984 */ /* 0x000fe20000000800 */
[----:B------:R-:W-:Y:S01]  /*2a40*/  @!PT LDS RZ, [RZ] ;  /* 0x00000000fffff984 */ /* 0x000fe20000000800 */
[----:B------:R-:W-:Y:S01]  /*2a50*/  @!PT LDS RZ, [RZ] ;  /* 0x00000000fffff984 */ /* 0x000fe20000000800 */
[----:B------:R-:W-:Y:S01]  /*2a60*/  @!PT LDS RZ, [RZ] ;  /* 0x00000000fffff984 */ /* 0x000fe20000000800 */
[----:B------:R2:W-:Y:S06]  /*2a70*/  MEMBAR.ALL.CTA ;  /* 0x0000000000007992 */ /* 0x0005ec0000008000 */
[----:B--2---:R-:W2:Y:S01]  /*2a80*/  FENCE.VIEW.ASYNC.S ;  /* 0x00000000000073c6 */ /* 0x004ea20000000000 */
[----:B------:R-:W-:Y:S01]  /*2a90*/  SEL R11, R11, RZ, P1 ;  /* 0x000000ff0b0b7207 */ /* 0x000fe20000800000 */
[----:B--2---:R2:W-:Y:S01]  /*2aa0*/  SYNCS.ARRIVE.TRANS64.RED.A1T0 RZ, [R0+URZ], RZ ;  /* 0x000000ff00ff79a7 */ /* 0x0045e200081004ff */
[----:B-1----:R-:W-:-:S02]  /*2ab0*/  LOP3.LUT P3, RZ, R6, 0x1, RZ, 0xc0, !PT ;  /* 0x0000000106ff7812 */ /* 0x002fc4000786c0ff */
[----:B------:R-:W-:-:S04]  /*2ac0*/  SEL R5, RZ, 0x1, P1 ;  /* 0x00000001ff057807 */ /* 0x000fc80000800000 */
[----:B------:R-:W-:Y:S02]  /*2ad0*/  LOP3.LUT R10, R10, R5, RZ, 0x3c, !PT ;  /* 0x000000050a0a7212 */ /* 0x000fe400078e3cff */
[----:B--2---:R-:W-:-:S04]  /*2ae0*/  SEL R0, RZ, 0x1, P0 ;  /* 0x00000001ff007807 */ /* 0x004fc80000000000 */
[----:B------:R-:W-:Y:S01]  /*2af0*/  LOP3.LUT R9, R9, R0, RZ, 0x3c, !PT ;  /* 0x0000000009097212 */ /* 0x000fe200078e3cff */
[----:B------:R-:W-:Y:S06]  /*2b00*/  @P3 BRA `(.L_x_45) ;  /* 0xfffffffc002c3947 */ /* 0x000fec000383ffff */
[----:B------:R-:W-:Y:S01]  /*2b10*/  ULEA UR5, UR6, UR37, 0x3 ;  /* 0x0000002506057291 */ /* 0x000fe2000f8e18ff */
[----:B------:R-:W-:-:S08]  /*2b20*/  SHF.L.U32 R3, R12, 0x1f, RZ ;  /* 0x0000001f0c037819 */ /* 0x000fd000000006ff */
[----:B------:R-:W1:Y:S02]  /*2b30*/  SYNCS.PHASECHK.TRANS64 P0, [UR5+0xa0], R3 ;  /* 0x0000a003ff0075a7 */ /* 0x000e640008001005 */
[----:B-1----:R-:W-:Y:S05]  /*2b40*/  @P0 BRA `(.L_x_46) ;  /* 0x0000000000080947 */ /* 0x002fea0003800000 */
[----:B------:R-:W1:Y:S02]  /*2b50*/  SYNCS.PHASECHK.TRANS64.TRYWAIT P0, [UR5+0xa0], R3 ;  /* 0x0000a003ff0075a7 */ /* 0x000e640008001105 */
[----:B-1----:R-:W-:Y:S05]  /*2b60*/  @!P0 BRA `(.L_x_47) ;  /* 0x0000005000208947 */ /* 0x002fea0003800000 */
.L_x_46:
[----:B------:R-:W-:-:S04]  /*2b70*/  UIADD3 UR4, UPT, UPT, UR6, 0x1, URZ ;  /* 0x0000000106047890 */ /* 0x000fc8000fffe0ff */
[----:B------:R-:W-:-:S04]  /*2b80*/  UISETP.NE.AND UP0, UPT, UR4, 0x2, UPT ;  /* 0x000000020400788c */ /* 0x000fc8000bf05270 */
[----:B------:R-:W-:Y:S02]  /*2b90*/  USEL UR7, URZ, 0x1, UP0 ;  /* 0x00000001ff077887 */ /* 0x000fe40008000000 */
[----:B------:R-:W-:-:S04]  /*2ba0*/  USEL UR4, UR4, URZ, UP0 ;  /* 0x000000ff04047287 */ /* 0x000fc80008000000 */
[----:B------:R-:W-:Y:S01]  /*2bb0*/  ULEA UR4, UR4, UR37, 0x3 ;  /* 0x0000002504047291 */ /* 0x000fe2000f8e18ff */
[----:B-1----:R-:W-:-:S04]  /*2bc0*/  LOP3.LUT R3, R12, UR7, RZ, 0x3c, !PT ;  /* 0x000000070c037c12 */ /* 0x002fc8000f8e3cff */
[----:B------:R-:W-:-:S04]  /*2bd0*/  SHF.L.U32 R0, R3, 0x1f, RZ ;  /* 0x0000001f03007819 */ /* 0x000fc800000006ff */
[----:B------:R-:W1:Y:S02]  /*2be0*/  SYNCS.PHASECHK.TRANS64 P0, [UR4+0xa0], R0 ;  /* 0x0000a000ff0075a7 */ /* 0x000e640008001004 */
[----:B-1----:R-:W-:Y:S05]  /*2bf0*/  @P0 EXIT ;  /* 0x000000000000094d */ /* 0x002fea0003800000 */
[----:B------:R-:W-:Y:S02]  /*2c00*/  SHF.L.U32 R3, R3, 0x1f, RZ ;  /* 0x0000001f03037819 */ /* 0x000fe400000006ff */
[----:B------:R-:W-:-:S07]  /*2c10*/  MOV R0, UR4 ;  /* 0x0000000400007c02 */ /* 0x000fce0008000f00 */
.L_x_48:
[----:B-1----:R1:W2:Y:S02]  /*2c20*/  SYNCS.PHASECHK.TRANS64.TRYWAIT P0, [R0+URZ+0xa0], R3 ;  /* 0x0000a003000075a7 */ /* 0x0022a400080011ff */
[----:B--2---:R-:W-:Y:S05]  /*2c30*/  @!P0 NANOSLEEP.SYNCS 0x989680 ;  /* 0x009896800000895d */ /* 0x004fea0003900000 */
[----:B------:R-:W2:Y:S02]  /*2c40*/  @!P0 SYNCS.PHASECHK.TRANS64 P0, [R0+URZ+0xa0], R3 ;  /* 0x0000a003000085a7 */ /* 0x000ea400080010ff */
[----:B--2---:R-:W-:Y:S05]  /*2c50*/  @P0 EXIT ;  /* 0x000000000000094d */ /* 0x004fea0003800000 */
[----:B------:R-:W-:Y:S05]  /*2c60*/  BRA `(.L_x_48) ;  /* 0xfffffffc00ec7947 */ /* 0x000fea000383ffff */
.L_x_41:
[----:B------:R-:W-:-:S09]  /*2c70*/  UISETP.NE.AND UP1, UPT, UR8, URZ, UPT ;  /* 0x000000ff0800728c */ /* 0x000fd2000bf25270 */
[----:B------:R-:W-:Y:S05]  /*2c80*/  BRA.U UP1, `(.L_x_49) ;  /* 0x0000001101387547 */ /* 0x000fea000b800000 */
[----:B------:R-:W-:Y:S01]  /*2c90*/  UMOV UR4, 0x40 ;  /* 0x0000004000047882 */ /* 0x000fe20000000000 */
[----:B------:R-:W-:Y:S01]  /*2ca0*/  NOP ;  /* 0x0000000000007918 */ /* 0x000fe20000000000 */
[----:B------:R-:W-:Y:S01]  /*2cb0*/  ULEA UR4, UR37, UR4, 0x18 ;  /* 0x0000000425047291 */ /* 0x000fe2000f8ec0ff */
[----:B------:R-:W-:Y:S02]  /*2cc0*/  UMOV UR5, 0x400 ;  /* 0x0000040000057882 */ /* 0x000fe40000000000 */
[----:B------:R-:W-:-:S06]  /*2cd0*/  ULEA UR37, UR37, UR5, 0x18 ;  /* 0x0000000525257291 */ /* 0x000fcc000f8ec0ff */
[----:B------:R-:W1:Y:S02]  /*2ce0*/  LDS.U8 R0, [UR4+0x1c] ;  /* 0x00001c04ff007984 */ /* 0x000e640008000000 */
[----:B-1----:R-:W-:-:S13]  /*2cf0*/  ISETP.NE.AND P0, PT, R0, RZ, PT ;  /* 0x000000ff0000720c */ /* 0x002fda0003f05270 */
[----:B------:R-:W-:Y:S05]  /*2d00*/  @P0 BRA `(.L_x_50) ;  /* 0x0000000000580947 */ /* 0x000fea0003800000 */
[----:B------:R-:W-:-:S13]  /*2d10*/  ELECT P0, URZ, PT ;  /* 0x0000000000ff782f */ /* 0x000fda0003800000 */
[----:B------:R-:W-:Y:S05]  /*2d20*/  @!P0 BRA `(.L_x_51) ;  /* 0x0000000000608947 */ /* 0x000fea0003800000 */
[----:B------:R-:W-:Y:S01]  /*2d30*/  UMOV UR5, 0x10 ;  /* 0x0000001000057882 */ /* 0x000fe20000000000 */
[----:B------:R-:W-:Y:S01]  /*2d40*/  HFMA2 R0, -RZ, RZ, 0, 5.9604644775390625e-08 ;  /* 0x00000001ff007431 */ /* 0x000fe200000001ff */
[----:B------:R-:W-:-:S03]  /*2d50*/  MOV R2, 0xffff ;  /* 0x0000ffff00027802 */ /* 0x000fc60000000f00 */
[----:B------:R-:W-:Y:S04]  /*2d60*/  DEPBAR.LE SB1, 0x36 ;  /* 0x00009d800000791a */ /* 0x000fe80000000000 */
[----:B------:R-:W1:Y:S02]  /*2d70*/  UTCATOMSWS.FIND_AND_SET.ALIGN UP0, UR5, UR5 ;  /* 0x00000005000575e3 */ /* 0x000e640008000800 */
[----:B-1----:R-:W-:Y:S01]  /*2d80*/  MOV R3, UR5 ;  /* 0x0000000500037c02 */ /* 0x002fe20008000f00 */
[----:B------:R-:W-:Y:S06]  /*2d90*/  BRA.U UP0, `(.L_x_52) ;  /* 0x0000000100187547 */ /* 0x000fec000b800000 */
.L_x_53:
[----:B------:R-:W-:Y:S05]  /*2da0*/  NANOSLEEP 0x64 ;  /* 0x000000640000795d */ /* 0x000fea0003800000 */
[----:B------:R-:W-:-:S05]  /*2db0*/  UMOV UR5, 0x10 ;  /* 0x0000001000057882 */ /* 0x000fca0000000000 */
[----:B------:R-:W-:Y:S04]  /*2dc0*/  DEPBAR.LE SB1, 0x36 ;  /* 0x00009d800000791a */ /* 0x000fe80000000000 */
[----:B------:R-:W1:Y:S02]  /*2dd0*/  UTCATOMSWS.FIND_AND_SET.ALIGN UP0, UR5, UR5 ;  /* 0x00000005000575e3 */ /* 0x000e640008000800 */
[----:B-1----:R-:W-:Y:S01]  /*2de0*/  MOV R3, UR5 ;  /* 0x0000000500037c02 */ /* 0x002fe20008000f00 */
[----:B------:R-:W-:Y:S05]  /*2df0*/  BRA.U !UP0, `(.L_x_53) ;  /* 0xfffffffd08e87547 */ /* 0x000fea000b83ffff */
.L_x_52:
[-C--:B------:R-:W-:Y:S02]  /*2e00*/  SHF.L.U32 R2, R2, R3.reuse, RZ ;  /* 0x0000000302027219 */ /* 0x080fe400000006ff */
[----:B------:R-:W-:Y:S01]  /*2e10*/  SHF.L.U32 R0, R0, R3, RZ ;  /* 0x0000000300007219 */ /* 0x000fe200000006ff */
[----:B------:R-:W-:Y:S02]  /*2e20*/  IMAD.SHL.U32 R3, R3, 0x20, RZ ;  /* 0x0000002003037824 */ /* 0x000fe400078e00ff */
[----:B------:R1:W-:Y:S04]  /*2e30*/  ATOMS.OR RZ, [UR4+0x14], R2 ;  /* 0x00001402ffff798c */ /* 0x0003e8000b000004 */
[----:B------:R1:W-:Y:S04]  /*2e40*/  ATOMS.OR RZ, [UR4+0x18], R0 ;  /* 0x00001800ffff798c */ /* 0x0003e8000b000004 */
[----:B------:R1:W-:Y:S01]  /*2e50*/  STS [UR37+0x140], R3 ;  /* 0x00014003ff007988 */ /* 0x0003e20008000825 */
[----:B------:R-:W-:Y:S05]  /*2e60*/  BRA `(.L_x_51) ;  /* 0x0000000000107947 */ /* 0x000fea0003800000 */
.L_x_50:
[----:B------:R-:W-:Y:S02]  /*2e70*/  MOV R0, 0xffffffff ;  /* 0xffffffff00007802 */ /* 0x000fe40000000f00 */
[----:B------:R-:W-:-:S03]  /*2e80*/  MOV R2, 0x2eb0 ;  /* 0x00002eb000027802 */ /* 0x000fc60000000f00 */
[----:B------:R1:W-:Y:S04]  /*2e90*/  STS [UR37+0x140], R0 ;  /* 0x00014000ff007988 */ /* 0x0003e80008000825 */
[----:B-1-3-5:R-:W-:Y:S05]  /*2ea0*/  CALL.REL.NOINC `($__internal_1_$__cuda_sm10x_tcgen05_guardrail_trap_phase_invalid_during_alloc) ;  /* 0x0000005400247944 */ /* 0x02afea0003c00000 */
.L_x_51:
[----:B------:R-:W-:Y:S05]  /*2eb0*/  WARPSYNC.ALL ;  /* 0x0000000000007948 */ /* 0x000fea0003800000 */
[----:B------:R-:W2:Y:S01]  /*2ec0*/  S2UR UR9, SR_CgaCtaId ;  /* 0x00000000000979c3 */ /* 0x000ea20000008800 */
[----:B------:R-:W-:Y:S01]  /*2ed0*/  UMOV UR4, 0x400 ;  /* 0x0000040000047882 */ /* 0x000fe20000000000 */
[----:B------:R-:W-:-:S06]  /*2ee0*/  NOP ;  /* 0x0000000000007918 */ /* 0x000fcc0000000000 */
[----:B------:R-:W-:Y:S06]  /*2ef0*/  BAR.ARV 0x6, 0xa0 ;  /* 0x0182800000007b1d */ /* 0x000fec0000002000 */
[----:B------:R-:W4:Y:S01]  /*2f00*/  LDCU UR5, c[0x0][0x38c] ;  /* 0x00007180ff0577ac */ /* 0x000f220008000800 */
[----:B------:R-:W-:Y:S01]  /*2f10*/  IMAD.MOV.U32 R11, RZ, RZ, 0x1 ;  /* 0x00000001ff0b7424 */ /* 0x000fe200078e00ff */
[----:B------:R-:W-:Y:S01]  /*2f20*/  CS2R R8, SRZ ;  /* 0x0000000000087805 */ /* 0x000fe2000001ff00 */
[----:B------:R-:W-:Y:S01]  /*2f30*/  IMAD.MOV.U32 R10, RZ, RZ, RZ ;  /* 0x000000ffff0a7224 */ /* 0x000fe200078e00ff */
[----:B------:R-:W-:Y:S01]  /*2f40*/  UMOV UR12, URZ ;  /* 0x000000ff000c7c82 */ /* 0x000fe20008000000 */
[----:B------:R-:W-:Y:S01]  /*2f50*/  UMOV UR11, URZ ;  /* 0x000000ff000b7c82 */ /* 0x000fe20008000000 */
[----:B------:R-:W-:Y:S01]  /*2f60*/  UMOV UR30, 0x0 ;  /* 0x00000000001e7882 */ /* 0x000fe20000000000 */
[----:B------:R-:W-:Y:S01]  /*2f70*/  UMOV UR31, 0x4180490 ;  /* 0x04180490001f7882 */ /* 0x000fe20000000000 */
[----:B------:R-:W-:Y:S01]  /*2f80*/  UMOV UR28, 0x0 ;  /* 0x00000000001c7882 */ /* 0x000fe20000000000 */
[----:B------:R-:W-:Y:S01]  /*2f90*/  UMOV UR29, 0x4180490 ;  /* 0x04180490001d7882 */ /* 0x000fe20000000000 */
[----:B--2---:R-:W-:Y:S01]  /*2fa0*/  ULEA UR9, UR9, UR4, 0x18 ;  /* 0x0000000409097291 */ /* 0x004fe2000f8ec0ff */
[----:B------:R-:W2:Y:S03]  /*2fb0*/  LDCU UR4, c[0x0][0x38c] ;  /* 0x00007180ff0477ac */ /* 0x000ea60008000800 */
[----:B------:R-:W-:Y:S01]  /*2fc0*/  UIADD3 UR10, UPT, UPT, UR9, 0x3400, URZ ;  /* 0x00003400090a7890 */ /* 0x000fe2000fffe0ff */
[----:B------:R-:W-:-:S04]  /*2fd0*/  UMOV UR26, 0x0 ;  /* 0x00000000001a7882 */ /* 0x000fc80000000000 */
[----:B-1----:R-:W1:Y:S01]  /*2fe0*/  LDS R0, [UR9+0x140] ;  /* 0x00014009ff007984 */ /* 0x002e620008000800 */
[----:B------:R-:W-:Y:S01]  /*2ff0*/  USHF.R.U32.HI UR10, URZ, 0x4, UR10 ;  /* 0x00000004ff0a7899 */ /* 0x000fe2000801160a */
[----:B------:R-:W-:Y:S01]  /*3000*/  UMOV UR27, 0x4180490 ;  /* 0x04180490001b7882 */ /* 0x000fe20000000000 */
[----:B------:R-:W-:Y:S02]  /*3010*/  UMOV UR24, 0x0 ;  /* 0x0000000000187882 */ /* 0x000fe40000000000 */
[----:B------:R-:W-:Y:S01]  /*3020*/  ULOP3.LUT UR10, UR10, 0x3fff, URZ, 0xc0, !UPT ;  /* 0x00003fff0a0a7892 */ /* 0x000fe2000f8ec0ff */
[----:B------:R-:W-:Y:S01]  /*3030*/  UMOV UR25, 0x4180490 ;  /* 0x0418049000197882 */ /* 0x000fe20000000000 */
[----:B------:R-:W-:Y:S01]  /*3040*/  UMOV UR22, 0x0 ;  /* 0x0000000000167882 */ /* 0x000fe20000000000 */
[----:B------:R-:W-:Y:S01]  /*3050*/  UMOV UR23, 0x4180490 ;  /* 0x0418049000177882 */ /* 0x000fe20000000000 */
[----:B------:R-:W-:Y:S01]  /*3060*/  UMOV UR20, 0x0 ;  /* 0x0000000000147882 */ /* 0x000fe20000000000 */
[----:B--2---:R-:W-:Y:S01]  /*3070*/  UIADD3 UR4, UPT, UPT, UR4, 0x7f, URZ ;  /* 0x0000007f04047890 */ /* 0x004fe2000fffe0ff */
[----:B------:R-:W-:Y:S01]  /*3080*/  UMOV UR21, 0x4180490 ;  /* 0x0418049000157882 */ /* 0x000fe20000000000 */
[----:B------:R-:W-:-:S02]  /*3090*/  ULOP3.LUT UR10, UR10, 0x10000, URZ, 0xfc, !UPT ;  /* 0x000100000a0a7892 */ /* 0x000fc4000f8efcff */
[----:B------:R-:W-:Y:S02]  /*30a0*/  USHF.R.S32.HI UR8, URZ, 0x1f, UR4 ;  /* 0x0000001fff087899 */ /* 0x000fe40008011404 */
[----:B----4-:R-:W-:Y:S02]  /*30b0*/  UISETP.GE.AND UP3, UPT, UR5, 0x1, UPT ;  /* 0x000000010500788c */ /* 0x010fe4000bf66270 */
[----:B------:R-:W-:Y:S02]  /*30c0*/  ULEA.HI UR8, UR8, UR4, URZ, 0x7 ;  /* 0x0000000408087291 */ /* 0x000fe4000f8f38ff */
[----:B------:R-:W-:Y:S02]  /*30d0*/  UIADD3 UR4, UPT, UPT, UR9, 0x17400, URZ ;  /* 0x0001740009047890 */ /* 0x000fe4000fffe0ff */
[----:B------:R-:W-:Y:S02]  /*30e0*/  USHF.R.S32.HI UR8, URZ, 0x7, UR8 ;  /* 0x00000007ff087899 */ /* 0x000fe40008011408 */
[----:B------:R-:W-:-:S02]  /*30f0*/  USHF.R.U32.HI UR4, URZ, 0x4, UR4 ;  /* 0x00000004ff047899 */ /* 0x000fc40008011604 */
[----:B------:R-:W-:Y:S02]  /*3100*/  UISETP.LT.AND UP0, UPT, UR8, 0x1, UPT ;  /* 0x000000010800788c */ /* 0x000fe4000bf01270 */
[----:B------:R-:W-:Y:S02]  /*3110*/  ULOP3.LUT UR4, UR4, 0x3fff, URZ, 0xc0, !UPT ;  /* 0x00003fff04047892 */ /* 0x000fe4000f8ec0ff */
[----:B------:R-:W-:Y:S02]  /*3120*/  USEL UR16, UR8, 0x1, !UP0 ;  /* 0x0000000108107887 */ /* 0x000fe4000c000000 */
[----:B------:R-:W-:Y:S02]  /*3130*/  ULOP3.LUT UR4, UR4, 0x10000, URZ, 0xfc, !UPT ;  /* 0x0001000004047892 */ /* 0x000fe4000f8efcff */
[----:B------:R-:W-:Y:S01]  /*3140*/  UIADD3 UR16, UPT, UPT, -UR16, URZ, URZ ;  /* 0x000000ff10107290 */ /* 0x000fe2000fffe1ff */
[----:B------:R-:W-:Y:S01]  /*3150*/  UMOV UR34, 0x0 ;  /* 0x0000000000227882 */ /* 0x000fe20000000000 */
[----:B------:R-:W-:Y:S01]  /*3160*/  UMOV UR35, 0x4180490 ;  /* 0x0418049000237882 */ /* 0x000fe20000000000 */
[----:B-1----:R-:W-:Y:S01]  /*3170*/  R2UR UR13, R0 ;  /* 0x00000000000d72ca */ /* 0x002fe200000e0000 */
[----:B------:R-:W-:Y:S01]  /*3180*/  UMOV UR32, 0x0 ;  /* 0x0000000000207882 */ /* 0x000fe20000000000 */
[----:B------:R-:W-:-:S13]  /*3190*/  UMOV UR33, 0x4180490 ;  /* 0x0418049000217882 */ /* 0x000fda0000000000 */
.L_x_60:
[----:B------:R-:W-:Y:S02]  /*31a0*/  LEA R0, R10, UR9, 0x3 ;  /* 0x000000090a007c11 */ /* 0x000fe4000f8e18ff */
[----:B------:R-:W-:Y:S02]  /*31b0*/  SHF.L.U32 R5, R9, 0x1f, RZ ;  /* 0x0000001f09057819 */ /* 0x000fe400000006ff */
[----:B------:R-:W-:Y:S01]  /*31c0*/  PLOP3.LUT P0, PT, PT, PT, UP3, 0x80, 0x8 ;  /* 0x000000000008781c */ /* 0x000fe20003f0f038 */
[----:B------:R-:W-:Y:S01]  /*31d0*/  VIADD R3, R0, 0xa0 ;  /* 0x000000a000037836 */ /* 0x000fe20000000000 */
[----:B-1----:R-:W1:Y:S02]  /*31e0*/  SYNCS.PHASECHK.TRANS64.TRYWAIT P1, [R0+URZ+0x90], R5 ;  /* 0x00009005000075a7 */ /* 0x002e6400080211ff */
[----:B-1--4-:R-:W-:Y:S09]  /*31f0*/  @!P1 BRA `(.L_x_54) ;  /* 0x0000004800949947 */ /* 0x012ff20003800000 */
.L_x_140:
[----:B------:R-:W-:Y:S01]  /*3200*/  LEA R4, R10, UR9, 0x4 ;  /* 0x000000090a047c11 */ /* 0x000fe2000f8e20ff */
[----:B------:R-:W-:Y:S01]  /*3210*/  @UP3 ULEA UR5, UR11, UR9, 0x3 ;  /* 0x000000090b053291 */ /* 0x000fe2000f8e18ff */
[----:B------:R-:W-:Y:S01]  /*3220*/  PLOP3.LUT P2, PT, PT, PT, PT, 0x80, 0x8 ;  /* 0x000000000008781c */ /* 0x000fe20003f4f070 */
[----:B------:R-:W-:Y:S01]  /*3230*/  ULEA UR14, UR12, UR9, 0x3 ;  /* 0x000000090c0e7291 */ /* 0x000fe2000f8e18ff */
[----:B------:R-:W-:Y:S01]  /*3240*/  PRMT R3, RZ, 0x654, R3 ;  /* 0x00000654ff037816 */ /* 0x000fe20000000003 */
[----:B------:R-:W-:Y:S01]  /*3250*/  ULEA.HI UR15, UR12, UR12, URZ, 0x1 ;  /* 0x0000000c0c0f7291 */ /* 0x000fe2000f8f08ff */
[----:B-1----:R-:W1:Y:S01]  /*3260*/  LDS.128 R4, [R4+0x120] ;  /* 0x0001200004047984 */ /* 0x002e620000000c00 */
[----:B------:R-:W-:Y:S02]  /*3270*/  @P0 SHF.L.U32 R2, R8, 0x1f, RZ ;  /* 0x0000001f08020819 */ /* 0x000fe400000006ff */
[----:B------:R-:W-:Y:S01]  /*3280*/  SHF.L.U32 R0, R11, 0x1f, RZ ;  /* 0x0000001f0b007819 */ /* 0x000fe200000006ff */
[----:B------:R-:W-:Y:S01]  /*3290*/  @!PT LDS RZ, [RZ] ;  /* 0x00000000fffff984 */ /* 0x000fe20000000800 */
[----:B------:R-:W-:Y:S01]  /*32a0*/  @!PT LDS RZ, [RZ] ;  /* 0x00000000fffff984 */ /* 0x000fe20000000800 */
[----:B------:R-:W-:Y:S01]  /*32b0*/  @!PT LDS RZ, [RZ] ;  /* 0x00000000fffff984 */ /* 0x000fe20000000800 */
[----:B------:R-:W-:Y:S01]  /*32c0*/  @!PT LDS RZ, [RZ] ;  /* 0x00000000fffff984 */ /* 0x000fe20000000800 */
[----:B------:R2:W-:Y:S06]  /*32d0*/  MEMBAR.ALL.CTA ;  /* 0x0000000000007992 */ /* 0x0005ec0000008000 */
[----:B--2---:R-:W2:Y:S02]  /*32e0*/  FENCE.VIEW.ASYNC.S ;  /* 0x00000000000073c6 */ /* 0x004ea40000000000 */
[----:B--2---:R2:W-:Y:S01]  /*32f0*/  SYNCS.ARRIVE.TRANS64.RED.A1T0 RZ, [R3+URZ], RZ ;  /* 0x000000ff03ff79a7 */ /* 0x0045e200081004ff */
[----:B------:R2:W4:Y:S01]  /*3300*/  @P0 SYNCS.PHASECHK.TRANS64.TRYWAIT P2, [UR5], R2 ;  /* 0x00000002ff0005a7 */ /* 0x0005220008041105 */
[----:B------:R-:W-:-:S02]  /*3310*/  ULOP3.LUT UR5, UR15, 0xffe, URZ, 0xc0, !UPT ;  /* 0x00000ffe0f057892 */ /* 0x000fc4000f8ec0ff */
[----:B------:R-:W-:Y:S01]  /*3320*/  USHF.R.U32.HI UR15, URZ, 0x1, UR15 ;  /* 0x00000001ff0f7899 */ /* 0x000fe2000801160f */
[----:B-1----:R-:W-:Y:S01]  /*3330*/  LOP3.LUT P1, RZ, R6, 0x1, RZ, 0xc0, !PT ;  /* 0x0000000106ff7812 */ /* 0x002fe2000782c0ff */
[----:B------:R-:W-:Y:S02]  /*3340*/  UIADD3 UR5, UPT, UPT, -UR5, UR12, URZ ;  /* 0x0000000c05057290 */ /* 0x000fe4000fffe1ff */
[----:B------:R-:W-:-:S04]  /*3350*/  UIMAD UR15, UR15, 0x60, UR13 ;  /* 0x000000600f0f78a4 */ /* 0x000fc8000f8e020d */
[----:B------:R-:W-:Y:S01]  /*3360*/  ULEA UR15, UR5, UR15, 0x14 ;  /* 0x0000000f050f7291 */ /* 0x000fe2000f8ea0ff */
[----:B------:R-:W1:Y:S02]  /*3370*/  SYNCS.PHASECHK.TRANS64.TRYWAIT P0, [UR14+0xd0], R0 ;  /* 0x0000d000ff0075a7 */ /* 0x000e64000800110e */
[----:B-12-4-:R-:W-:Y:S09]  /*3380*/  @!P0 BRA `(.L_x_55) ;  /* 0x0000004800448947 */ /* 0x016ff20003800000 */
.L_x_142:
[----:B------:R-:W-:Y:S01]  /*3390*/  IADD3 R10, PT, PT, R10, 0x1, RZ ;  /* 0x000000010a0a7810 */ /* 0x000fe20007ffe0ff */
[----:B------:R-:W-:Y:S06]  /*33a0*/  BRA.U !UP3, `(.L_x_56) ;  /* 0x000000050b107547 */ /* 0x000fec000b800000 */
[----:B------:R-:W-:Y:S01]  /*33b0*/  UPLOP3.LUT UP4, UPT, UPT, UPT, UPT, 0x40, 0x4 ;  /* 0x000000000004789c */ /* 0x000fe20003f8e870 */
[----:B------:R-:W-:Y:S01]  /*33c0*/  UMOV UR18, UR16 ;  /* 0x0000001000127c82 */ /* 0x000fe20008000000 */
[----:B------:R-:W-:Y:S01]  /*33d0*/  UMOV UR17, UR8 ;  /* 0x0000000800117c82 */ /* 0x000fe20008000000 */
[----:B------:R-:W-:-:S08]  /*33e0*/  UMOV UR5, UR11 ;  /* 0x0000000b00057c82 */ /* 0x000fd00008000000 */
.L_x_59:
[----:B------:R-:W-:Y:S02]  /*33f0*/  UIADD3 UR18, UPT, UPT, UR18, 0x1, URZ ;  /* 0x0000000112127890 */ /* 0x000fe4000fffe0ff */
[----:B--2---:R-:W-:Y:S02]  /*3400*/  ULEA UR19, UR5, UR9, 0x3 ;  /* 0x0000000905137291 */ /* 0x004fe4000f8e18ff */
[----:B------:R-:W-:Y:S01]  /*3410*/  UISETP.NE.AND UP0, UPT, UR18, URZ, UPT ;  /* 0x000000ff1200728c */ /* 0x000fe2000bf05270 */
[----:B----4-:R-:W-:Y:S10]  /*3420*/  @P2 BRA `(.L_x_57) ;  /* 0x00000000000c2947 */ /* 0x010ff40003800000 */
[----:B-1----:R-:W-:Y:S04]  /*3430*/  SHF.L.U32 R3, R8, 0x1f, RZ ;  /* 0x0000001f08037819 */ /* 0x002fe800000006ff */
[----:B------:R-:W1:Y:S02]  /*3440*/  SYNCS.PHASECHK.TRANS64.TRYWAIT P0, [UR19], R3 ;  /* 0x00000003ff0075a7 */ /* 0x000e640008001113 */
[----:B-1----:R-:W-:Y:S05]  /*3450*/  @!P0 BRA `(.L_x_58) ;  /* 0x0000004800288947 */ /* 0x002fea0003800000 */
.L_x_57:
[----:B------:R-:W-:Y:S01]  /*3460*/  UISETP.NE.AND UP1, UPT, UR17, 0x1, UPT ;  /* 0x000000011100788c */ /* 0x000fe2000bf25270 */
[----:B------:R-:W-:Y:S01]  /*3470*/  PLOP3.LUT P2, PT, PT, PT, PT, 0x80, 0x8 ;  /* 0x000000000008781c */ /* 0x000fe20003f4f070 */
[----:B------:R-:W-:Y:S02]  /*3480*/  UIADD3 UR11, UPT, UPT, UR5, 0x1, URZ ;  /* 0x00000001050b7890 */ /* 0x000fe4000fffe0ff */
[----:B------:R-:W-:Y:S02]  /*3490*/  UIMAD UR6, UR5, 0x600, UR4 ;  /* 0x00000600050678a4 */ /* 0x000fe4000f8e0204 */
[----:B------:R-:W-:Y:S01]  /*34a0*/  UISETP.NE.AND UP2, UPT, UR11, 0x5, UPT ;  /* 0x000000050b00788c */ /* 0x000fe2000bf45270 */
[----:B------:R-:W-:Y:S01]  /*34b0*/  PLOP3.LUT P0, PT, PT, PT, UP1, 0x80, 0x8 ;  /* 0x000000000008781c */ /* 0x000fe20003f0f018 */
[----:B------:R-:W-:Y:S02]  /*34c0*/  ULEA UR64, UR5, UR10, 0xa ;  /* 0x0000000a05407291 */ /* 0x000fe4000f8e50ff */
[----:B------:R-:W-:Y:S02]  /*34d0*/  USEL UR37, URZ, 0x1, UP2 ;  /* 0x00000001ff257887 */ /* 0x000fe40009000000 */
[----:B------:R-:W-:Y:S02]  /*34e0*/  USEL UR11, UR11, URZ, UP2 ;  /* 0x000000ff0b0b7287 */ /* 0x000fe40009000000 */
[----:B------:R-:W-:Y:S02]  /*34f0*/  UIADD3 UR62, UPT, UPT, UR6, 0x2, URZ ;  /* 0x00000002063e7890 */ /* 0x000fe4000fffe0ff */
[----:B------:R-:W-:Y:S01]  /*3500*/  @UP1 ULEA UR36, UR11, UR9, 0x3 ;  /* 0x000000090b241291 */ /* 0x000fe2000f8e18ff */
[----:B------:R-:W-:Y:S01]  /*3510*/  LOP3.LUT R8, R8, UR37, RZ, 0x3c, !PT ;  /* 0x0000002508087c12 */ /* 0x000fe2000f8e3cff */
[----:B------:R-:W-:Y:S02]  /*3520*/  UIADD3 UR60, UPT, UPT, UR64, 0x2, URZ ;  /* 0x00000002403c7890 */ /* 0x000fe4000fffe0ff */
[----:B------:R-:W-:Y:S01]  /*3530*/  UIADD3 UR58, UPT, UPT, UR6, 0x4, URZ ;  /* 0x00000004063a7890 */ /* 0x000fe2000fffe0ff */
[----:B-1----:R-:W-:Y:S01]  /*3540*/  @P0 SHF.L.U32 R0, R8, 0x1f, RZ ;  /* 0x0000001f08000819 */ /* 0x002fe200000006ff */
[----:B------:R-:W-:Y:S02]  /*3550*/  UIADD3 UR56, UPT, UPT, UR64, 0x4, URZ ;  /* 0x0000000440387890 */ /* 0x000fe4000fffe0ff */
[----:B------:R-:W-:Y:S01]  /*3560*/  UIADD3 UR54, UPT, UPT, UR6, 0x6, URZ ;  /* 0x0000000606367890 */ /* 0x000fe2000fffe0ff */
[----:B------:R2:W4:Y:S01]  /*3570*/  @P0 SYNCS.PHASECHK.TRANS64.TRYWAIT P2, [UR36], R0 ;  /* 0x00000000ff0005a7 */ /* 0x0005220008041124 */
[----:B------:R-:W-:Y:S02]  /*3580*/  UIADD3 UR52, UPT, UPT, UR64, 0x6, URZ ;  /* 0x0000000640347890 */ /* 0x000fe4000fffe0ff */
        /* <DEDUP_REMOVED lines=9> */
[----:B------:R-:W-:Y:S01]  /*3620*/  UIADD3 UR17, UPT, UPT, UR17, -0x1, URZ ;  /* 0xffffffff11117890 */ /* 0x000fe2000fffe0ff */
[----:B------:R-:W-:Y:S01]  /*3630*/  UMOV UR7, 0x40004040 ;  /* 0x4000404000077882 */ /* 0x000fe20000000000 */
[----:B------:R-:W-:Y:S01]  /*3640*/  UMOV UR65, 0x40004040 ;  /* 0x4000404000417882 */ /* 0x000fe20000000000 */
[----:B------:R-:W-:Y:S01]  /*3650*/  UMOV UR63, 0x40004040 ;  /* 0x40004040003f7882 */ /* 0x000fe20000000000 */
[----:B------:R2:W-:Y:S01]  /*3660*/  UTCHMMA gdesc[UR64], gdesc[UR6], tmem[UR15], tmem[UR30], idesc[UR31], UP4 ;  /* 0x00ff1e06400075ea */ /* 0x0005e2000a00000f */
[----:B------:R-:W-:Y:S01]  /*3670*/  UPLOP3.LUT UP4, UPT, UPT, UPT, UPT, 0x80, 0x8 ;  /* 0x000000000008789c */ /* 0x000fe20003f8f070 */
[----:B------:R-:W-:Y:S01]  /*3680*/  UMOV UR61, 0x40004040 ;  /* 0x40004040003d7882 */ /* 0x000fe20000000000 */
[----:B------:R-:W-:Y:S01]  /*3690*/  UMOV UR59, 0x40004040 ;  /* 0x40004040003b7882 */ /* 0x000fe20000000000 */
[----:B------:R2:W-:Y:S01]  /*36a0*/  UTCHMMA gdesc[UR60], gdesc[UR62], tmem[UR15], tmem[UR28], idesc[UR29], UPT ;  /* 0x00ff1c3e3c0075ea */ /* 0x0005e2000b80000f */
        /* <DEDUP_REMOVED lines=14> */
[----:B------:R-:W-:Y:S01]  /*3790*/  UMOV UR37, 0x40004040 ;  /* 0x4000404000257882 */ /* 0x000fe20000000000 */
[----:B------:R2:W-:Y:S01]  /*37a0*/  UTCHMMA gdesc[UR40], gdesc[UR42], tmem[UR15], tmem[UR34], idesc[UR35], UPT ;  /* 0x00ff222a280075ea */ /* 0x0005e2000b80000f */
[----:B------:R2:W-:Y:S01]  /*37b0*/  UTCHMMA gdesc[UR36], gdesc[UR38], tmem[UR15], tmem[UR32], idesc[UR33], UPT ;  /* 0x00ff2026240075ea */ /* 0x0005e2000b80000f */
[----:B------:R2:W-:Y:S01]  /*37c0*/  UTCBAR [UR19], URZ ;  /* 0x000000ff130073e9 */ /* 0x0005e200080000ff */
[----:B------:R-:W-:Y:S01]  /*37d0*/  UMOV UR5, UR11 ;  /* 0x0000000b00057c82 */ /* 0x000fe20008000000 */
[----:B------:R-:W-:Y:S05]  /*37e0*/  BRA.U UP0, `(.L_x_59) ;  /* 0xfffffffd00007547 */ /* 0x000fea000b83ffff */
.L_x_56:
[----:B------:R-:W-:Y:S01]  /*37f0*/  UIADD3 UR12, UPT, UPT, UR12, 0x1, URZ ;  /* 0x000000010c0c7890 */ /* 0x000fe2000fffe0ff */
[C---:B------:R-:W-:Y:S01]  /*3800*/  ISETP.NE.AND P0, PT, R10.reuse, 0x2, PT ;  /* 0x000000020a00780c */ /* 0x040fe20003f05270 */
[----:B------:R-:W-:Y:S02]  /*3810*/  UIADD3 UR14, UPT, UPT, UR14, 0xb0, URZ ;  /* 0x000000b00e0e7890 */ /* 0x000fe4000fffe0ff */
[----:B------:R-:W-:Y:S01]  /*3820*/  UISETP.NE.AND UP0, UPT, UR12, 0x4, UPT ;  /* 0x000000040c00788c */ /* 0x000fe2000bf05270 */
[----:B-12---:R-:W-:Y:S02]  /*3830*/  SEL R0, RZ, 0x1, P0 ;  /* 0x00000001ff007807 */ /* 0x006fe40000000000 */
[----:B------:R-:W-:Y:S01]  /*3840*/  SEL R10, R10, RZ, P0 ;  /* 0x000000ff0a0a7207 */ /* 0x000fe20000000000 */
[----:B------:R-:W-:Y:S01]  /*3850*/  USEL UR5, URZ, 0x1, UP0 ;  /* 0x00000001ff057887 */ /* 0x000fe20008000000 */
[----:B------:R-:W-:Y:S01]  /*3860*/  LOP3.LUT R9, R9, R0, RZ, 0x3c, !PT ;  /* 0x0000000009097212 */ /* 0x000fe200078e3cff */
[----:B------:R-:W-:Y:S01]  /*3870*/  USEL UR12, UR12, URZ, UP0 ;  /* 0x000000ff0c0c7287 */ /* 0x000fe20008000000 */
[----:B------:R1:W-:Y:S03]  /*3880*/  UTCBAR [UR14], URZ ;  /* 0x000000ff0e0073e9 */ /* 0x0003e600080000ff */
[----:B------:R-:W-:Y:S01]  /*3890*/  LOP3.LUT R11, R11, UR5, RZ, 0x3c, !PT ;  /* 0x000000050b0b7c12 */ /* 0x000fe2000f8e3cff */
[----:B------:R-:W-:Y:S07]  /*38a0*/  @P1 BRA `(.L_x_60) ;  /* 0xfffffff8003c1947 */ /* 0x000fee000383ffff */
[----:B------:R-:W2:Y:S01]  /*38b0*/  S2UR UR4, SR_CgaCtaId ;  /* 0x00000000000479c3 */ /* 0x000ea20000008800 */
[----:B------:R-:W-:Y:S01]  /*38c0*/  ELECT P0, URZ, PT ;  /* 0x0000000000ff782f */ /* 0x000fe20003800000 */
[----:B------:R-:W-:Y:S01]  /*38d0*/  IMAD.MOV.U32 R0, RZ, RZ, 0x1 ;  /* 0x00000001ff007424 */ /* 0x000fe200078e00ff */
[----:B------:R-:W-:Y:S01]  /*38e0*/  UIADD3 UR9, UPT, UPT, UR9, 0xd0, URZ ;  /* 0x000000d009097890 */ /* 0x000fe2000fffe0ff */
[----:B------:R-:W-:Y:S01]  /*38f0*/  SHF.L.U32 R3, R11, 0x1f, RZ ;  /* 0x0000001f0b037819 */ /* 0x000fe200000006ff */
[----:B------:R-:W-:-:S03]  /*3900*/  UMOV UR5, 0x40 ;  /* 0x0000004000057882 */ /* 0x000fc60000000000 */
[----:B------:R-:W-:Y:S01]  /*3910*/  UVIRTCOUNT.DEALLOC.SMPOOL 0x80 ;  /* 0x000000800000784c */ /* 0x000fe20000000000 */
[----:B--2---:R-:W-:Y:S02]  /*3920*/  ULEA UR4, UR4, UR5, 0x18 ;  /* 0x0000000504047291 */ /* 0x004fe4000f8ec0ff */
[----:B------:R-:W-:-:S07]  /*3930*/  ULEA UR5, UR12, UR9, 0x3 ;  /* 0x000000090c057291 */ /* 0x000fce000f8e18ff */
[----:B------:R2:W-:Y:S02]  /*3940*/  @P0 STS.U8 [UR4+0x1c], R0 ;  /* 0x00001c00ff000988 */ /* 0x0005e40008000004 */
[----:B------:R-:W3:Y:S02]  /*3950*/  SYNCS.PHASECHK.TRANS64.TRYWAIT P0, [UR5], R3 ;  /* 0x00000003ff0075a7 */ /* 0x000ee40008001105 */
[----:B--23--:R-:W-:Y:S05]  /*3960*/  @!P0 BRA `(.L_x_61) ;  /* 0x0000004000fc8947 */ /* 0x00cfea0003800000 */
.L_x_145:
[----:B------:R-:W-:-:S04]  /*3970*/  UIADD3 UR6, UPT, UPT, UR12, 0x1, URZ ;  /* 0x000000010c067890 */ /* 0x000fc8000fffe0ff */
[----:B------:R-:W-:-:S04]  /*3980*/  UISETP.NE.AND UP0, UPT, UR6, 0x4, UPT ;  /* 0x000000040600788c */ /* 0x000fc8000bf05270 */
[----:B------:R-:W-:Y:S02]  /*3990*/  USEL UR7, URZ, 0x1, UP0 ;  /* 0x00000001ff077887 */ /* 0x000fe40008000000 */
[----:B------:R-:W-:-:S04]  /*39a0*/  USEL UR6, UR6, URZ, UP0 ;  /* 0x000000ff06067287 */ /* 0x000fc80008000000 */
[----:B------:R-:W-:Y:S01]  /*39b0*/  ULEA UR5, UR6, UR9, 0x3 ;  /* 0x0000000906057291 */ /* 0x000fe2000f8e18ff */
[----:B------:R-:W-:-:S04]  /*39c0*/  LOP3.LUT R2, R11, UR7, RZ, 0x3c, !PT ;  /* 0x000000070b027c12 */ /* 0x000fc8000f8e3cff */
[----:B--2---:R-:W-:-:S04]  /*39d0*/  SHF.L.U32 R3, R2, 0x1f, RZ ;  /* 0x0000001f02037819 */ /* 0x004fc800000006ff */
[----:B------:R-:W2:Y:S02]  /*39e0*/  SYNCS.PHASECHK.TRANS64.TRYWAIT P0, [UR5], R3 ;  /* 0x00000003ff0075a7 */ /* 0x000ea40008001105 */
[----:B--2---:R-:W-:Y:S05]  /*39f0*/  @!P0 BRA `(.L_x_62) ;  /* 0x0000004000f08947 */ /* 0x004fea0003800000 */
.L_x_147:
        /* <DEDUP_REMOVED lines=9> */
.L_x_149:
[----:B------:R-:W-:-:S04]  /*3a90*/  UIADD3 UR6, UPT, UPT, UR6, 0x1, URZ ;  /* 0x0000000106067890 */ /* 0x000fc8000fffe0ff */
[----:B------:R-:W-:-:S04]  /*3aa0*/  UISETP.NE.AND UP0, UPT, UR6, 0x4, UPT ;  /* 0x000000040600788c */ /* 0x000fc8000bf05270 */
[----:B------:R-:W-:Y:S02]  /*3ab0*/  USEL UR5, URZ, 0x1, UP0 ;  /* 0x00000001ff057887 */ /* 0x000fe40008000000 */
[----:B------:R-:W-:-:S04]  /*3ac0*/  USEL UR6, UR6, URZ, UP0 ;  /* 0x000000ff06067287 */ /* 0x000fc80008000000 */
[----:B------:R-:W-:Y:S01]  /*3ad0*/  ULEA UR6, UR6, UR9, 0x3 ;  /* 0x0000000906067291 */ /* 0x000fe2000f8e18ff */
[----:B--2---:R-:W-:-:S04]  /*3ae0*/  LOP3.LUT R3, R2, UR5, RZ, 0x3c, !PT ;  /* 0x0000000502037c12 */ /* 0x004fc8000f8e3cff */
[----:B------:R-:W-:-:S04]  /*3af0*/  SHF.L.U32 R3, R3, 0x1f, RZ ;  /* 0x0000001f03037819 */ /* 0x000fc800000006ff */
[----:B------:R-:W2:Y:S02]  /*3b00*/  SYNCS.PHASECHK.TRANS64.TRYWAIT P0, [UR6], R3 ;  /* 0x00000003ff0075a7 */ /* 0x000ea40008001106 */
[----:B--2---:R-:W-:Y:S05]  /*3b10*/  @!P0 BRA `(.L_x_64) ;  /* 0x0000004000d88947 */ /* 0x004fea0003800000 */
.L_x_151:
[----:B------:R-:W-:Y:S01]  /*3b20*/  NOP ;  /* 0x0000000000007918 */ /* 0x000fe20000000000 */
[----:B--2---:R-:W2:Y:S01]  /*3b30*/  LDS R0, [UR4+0x14] ;  /* 0x00001404ff007984 */ /* 0x004ea20008000800 */
[----:B------:R-:W-:Y:S01]  /*3b40*/  ULOP3.LUT UR6, UR13, 0xffff, URZ, 0xc0, !UPT ;  /* 0x0000ffff0d067892 */ /* 0x000fe2000f8ec0ff */
[----:B------:R-:W-:Y:S01]  /*3b50*/  UMOV UR8, 0xffff ;  /* 0x0000ffff00087882 */ /* 0x000fe20000000000 */
[----:B------:R-:W-:Y:S02]  /*3b60*/  UMOV UR5, 0x1 ;  /* 0x0000000100057882 */ /* 0x000fe40000000000 */
[----:B------:R-:W-:-:S04]  /*3b70*/  USHF.R.U32.HI UR6, URZ, 0x5, UR6 ;  /* 0x00000005ff067899 */ /* 0x000fc80008011606 */
[----:B------:R-:W-:Y:S02]  /*3b80*/  USHF.L.U32 UR8, UR8, UR6, URZ ;  /* 0x0000000608087299 */ /* 0x000fe400080006ff */
[----:B------:R-:W-:-:S04]  /*3b90*/  USHF.L.U32 UR5, UR5, UR6, URZ ;  /* 0x0000000605057299 */ /* 0x000fc800080006ff */
[----:B--2---:R-:W-:-:S04]  /*3ba0*/  LOP3.LUT R0, R0, UR8, RZ, 0xc0, !PT ;  /* 0x0000000800007c12 */ /* 0x004fc8000f8ec0ff */
[----:B------:R-:W-:-:S13]  /*3bb0*/  ISETP.NE.AND P0, PT, R0, UR8, PT ;  /* 0x0000000800007c0c */ /* 0x000fda000bf05270 */
[----:B------:R-:W-:Y:S05]  /*3bc0*/  @P0 BRA `(.L_x_65) ;  /* 0x0000000000580947 */ /* 0x000fea0003800000 */
[----:B------:R-:W2:Y:S02]  /*3bd0*/  LDS R0, [UR4+0x18] ;  /* 0x00001804ff007984 */ /* 0x000ea40008000800 */
[----:B--2---:R-:W-:-:S04]  /*3be0*/  LOP3.LUT R0, R0, UR5, RZ, 0xc0, !PT ;  /* 0x0000000500007c12 */ /* 0x004fc8000f8ec0ff */
[----:B------:R-:W-:-:S13]  /*3bf0*/  ISETP.NE.AND P0, PT, R0, UR5, PT ;  /* 0x0000000500007c0c */ /* 0x000fda000bf05270 */
[----:B------:R-:W-:Y:S05]  /*3c00*/  @P0 BRA `(.L_x_66) ;  /* 0x00000000003c0947 */ /* 0x000fea0003800000 */
[----:B------:R-:W2:Y:S01]  /*3c10*/  S2R R2, SR_LANEID ;  /* 0x0000000000027919 */ /* 0x000ea20000000000 */
[----:B------:R-:W-:Y:S01]  /*3c20*/  ULOP3.LUT UR8, URZ, UR8, URZ, 0x33, !UPT ;  /* 0x00000008ff087292 */ /* 0x000fe2000f8e33ff */
[----:B------:R-:W-:Y:S01]  /*3c30*/  LOP3.LUT R4, RZ, UR5, RZ, 0x33, !PT ;  /* 0x00000005ff047c12 */ /* 0x000fe2000f8e33ff */
[----:B------:R-:W-:Y:S02]  /*3c40*/  VOTEU.ANY UR7, UPT, PT ;  /* 0x0000000000077886 */ /* 0x000fe400038e0100 */
[----:B------:R-:W-:Y:S01]  /*3c50*/  UFLO.U32 UR7, UR7 ;  /* 0x00000007000772bd */ /* 0x000fe200080e0000 */
[----:B------:R-:W3:Y:S01]  /*3c60*/  REDUX UR5, R4 ;  /* 0x00000000040573c4 */ /* 0x000ee20000000000 */
[----:B------:R-:W-:-:S06]  /*3c70*/  IMAD.U32 R0, RZ, RZ, UR8 ;  /* 0x00000008ff007e24 */ /* 0x000fcc000f8e00ff */
[----:B------:R1:W-:Y:S01]  /*3c80*/  UTCATOMSWS.AND URZ, UR8 ;  /* 0x0000000800ff79e3 */ /* 0x0003e20008000000 */
[----:B------:R-:W4:Y:S01]  /*3c90*/  REDUX UR6, R0 ;  /* 0x00000000000673c4 */ /* 0x000f220000000000 */
[----:B--2---:R-:W-:Y:S01]  /*3ca0*/  ISETP.EQ.U32.AND P0, PT, R2, UR7, PT ;  /* 0x0000000702007c0c */ /* 0x004fe2000bf02070 */
[----:B---3--:R-:W-:Y:S01]  /*3cb0*/  IMAD.U32 R2, RZ, RZ, UR5 ;  /* 0x00000005ff027e24 */ /* 0x008fe2000f8e00ff */
[----:B----4-:R-:W-:-:S11]  /*3cc0*/  MOV R3, UR6 ;  /* 0x0000000600037c02 */ /* 0x010fd60008000f00 */
[----:B------:R1:W-:Y:S04]  /*3cd0*/  @P0 ATOMS.AND RZ, [UR4+0x14], R3 ;  /* 0x00001403ffff098c */ /* 0x0003e8000a800004 */
[----:B------:R1:W-:Y:S01]  /*3ce0*/  @P0 ATOMS.AND RZ, [UR4+0x18], R2 ;  /* 0x00001802ffff098c */ /* 0x0003e2000a800004 */
[----:B------:R-:W-:Y:S05]  /*3cf0*/  BRA `(.L_x_67) ;  /* 0x0000000000147947 */ /* 0x000fea0003800000 */
.L_x_66:
[----:B------:R-:W-:Y:S02]  /*3d00*/  MOV R2, 0x3d20 ;  /* 0x00003d2000027802 */ /* 0x000fe40000000f00 */
[----:B-1--45:R-:W-:Y:S05]  /*3d10*/  CALL.REL.NOINC `($__internal_0_$__cuda_sm10x_tcgen05_guardrail_trap_col_being_dealloced_not_returned_by_alloc) ;  /* 0x00000044007c7944 */ /* 0x032fea0003c00000 */
[----:B------:R-:W-:Y:S05]  /*3d20*/  BRA `(.L_x_67) ;  /* 0x0000000000087947 */ /* 0x000fea0003800000 */
.L_x_65:
[----:B------:R-:W-:Y:S02]  /*3d30*/  MOV R2, 0x3d50 ;  /* 0x00003d5000027802 */ /* 0x000fe40000000f00 */
[----:B-1--45:R-:W-:Y:S05]  /*3d40*/  CALL.REL.NOINC `($__internal_2_$__cuda_sm10x_tcgen05_guardrail_trap_unallocated_columns_being_dealloced) ;  /* 0x0000004400887944 */ /* 0x032fea0003c00000 */
.L_x_67:
[----:B------:R-:W-:Y:S01]  /*3d50*/  NOP ;  /* 0x0000000000007918 */ /* 0x000fe20000000000 */
[----:B-1----:R-:W-:Y:S05]  /*3d60*/  EXIT ;  /* 0x000000000000794d */ /* 0x002fea0003800000 */
.L_x_49:
[----:B------:R-:W-:-:S09]  /*3d70*/  UISETP.NE.OR UP2, UPT, UR8, 0x3, !UP2 ;  /* 0x000000030800788c */ /* 0x000fd2000d745670 */
[----:B------:R-:W-:Y:S05]  /*3d80*/  BRA.U UP2, `(.L_x_68) ;  /* 0x0000000d02ac7547 */ /* 0x000fea000b800000 */
[----:B------:R-:W1:Y:S01]  /*3d90*/  LDC R0, c[0x0][0xb30] ;  /* 0x0002cc00ff007b82 */ /* 0x000e620000000800 */
[----:B------:R-:W2:Y:S01]  /*3da0*/  LDCU.64 UR8, c[0x0][0x888] ;  /* 0x00011100ff0877ac */ /* 0x000ea20008000a00 */
[----:B------:R-:W-:Y:S02]  /*3db0*/  HFMA2 R25, -RZ, RZ, 0, 0 ;  /* 0x00000000ff197431 */ /* 0x000fe400000001ff */
[----:B-----5:R-:W-:Y:S01]  /*3dc0*/  IMAD.MOV.U32 R32, RZ, RZ, 0x1 ;  /* 0x00000001ff207424 */ /* 0x020fe200078e00ff */
[----:B------:R-:W-:Y:S01]  /*3dd0*/  MOV R23, 0x1000 ;  /* 0x0000100000177802 */ /* 0x000fe20000000f00 */
[----:B------:R-:W4:Y:S01]  /*3de0*/  LDCU.64 UR4, c[0x0][0x890] ;  /* 0x00011200ff0477ac */ /* 0x000f220008000a00 */
[----:B------:R-:W-:Y:S01]  /*3df0*/  IMAD.MOV.U32 R27, RZ, RZ, RZ ;  /* 0x000000ffff1b7224 */ /* 0x000fe200078e00ff */
[----:B------:R-:W3:Y:S01]  /*3e00*/  LDC R19, c[0x0][0x370] ;  /* 0x0000dc00ff137b82 */ /* 0x000ee20000000800 */
[----:B------:R-:W-:Y:S01]  /*3e10*/  UMOV UR7, 0x400 ;  /* 0x0000040000077882 */ /* 0x000fe20000000000 */
[----:B------:R-:W-:-:S02]  /*3e20*/  UPLOP3.LUT UP1, UPT, UPT, UPT, UPT, 0x40, 0x4 ;  /* 0x000000000004789c */ /* 0x000fc40003f2e870 */
[----:B------:R-:W-:-:S04]  /*3e30*/  ULEA UR7, UR37, UR7, 0x18 ;  /* 0x0000000725077291 */ /* 0x000fc8000f8ec0ff */
[----:B------:R-:W3:Y:S01]  /*3e40*/  LDC R2, c[0x0][0xb0c] ;  /* 0x0002c300ff027b82 */ /* 0x000ee20000000800 */
[----:B------:R-:W-:Y:S02]  /*3e50*/  UIADD3 UR13, UPT, UPT, UR7, 0x60, URZ ;  /* 0x00000060070d7890 */ /* 0x000fe4000fffe0ff */
[----:B--2---:R-:W-:Y:S02]  /*3e60*/  UISETP.NE.U32.AND UP2, UPT, UR8, URZ, UPT ;  /* 0x000000ff0800728c */ /* 0x004fe4000bf45070 */
[----:B------:R-:W-:Y:S02]  /*3e70*/  UIADD3 UR25, UPT, UPT, UR7, 0x50, URZ ;  /* 0x0000005007197890 */ /* 0x000fe4000fffe0ff */
[----:B----4-:R-:W-:Y:S01]  /*3e80*/  UISETP.NE.U32.AND UP3, UPT, UR4, URZ, UPT ;  /* 0x000000ff0400728c */ /* 0x010fe2000bf65070 */
[----:B------:R-:W2:Y:S01]  /*3e90*/  LDC R18, c[0x0][0xb20] ;  /* 0x0002c800ff127b82 */ /* 0x000ea20000000800 */
[----:B-1----:R-:W-:Y:S01]  /*3ea0*/  ISETP.NE.AND P1, PT, R0, 0x1, PT ;  /* 0x000000010000780c */ /* 0x002fe20003f25270 */
[----:B------:R-:W-:-:S02]  /*3eb0*/  UISETP.NE.AND.EX UP2, UPT, UR9, URZ, UPT, UP2 ;  /* 0x000000ff0900728c */ /* 0x000fc4000bf45320 */
[----:B------:R-:W-:Y:S02]  /*3ec0*/  UIADD3 UR17, UPT, UPT, UR7, 0x58, URZ ;  /* 0x0000005807117890 */ /* 0x000fe4000fffe0ff */
[----:B------:R-:W-:Y:S02]  /*3ed0*/  UPRMT UR13, UR37, 0x654, UR13 ;  /* 0x00000654250d7896 */ /* 0x000fe4000800000d */
[----:B------:R-:W1:Y:S01]  /*3ee0*/  LDC.64 R36, c[0x0][0x348] ;  /* 0x0000d200ff247b82 */ /* 0x000e620000000a00 */
[----:B------:R-:W-:-:S07]  /*3ef0*/  UISETP.NE.AND.EX UP3, UPT, UR5, URZ, UPT, UP3 ;  /* 0x000000ff0500728c */ /* 0x000fce000bf65330 */
[----:B------:R-:W4:Y:S08]  /*3f00*/  LDC.64 R16, c[0x0][0xb10] ;  /* 0x0002c400ff107b82 */ /* 0x000f300000000a00 */
[----:B------:R-:W1:Y:S08]  /*3f10*/  LDC.64 R6, c[0x0][0xb18] ;  /* 0x0002c600ff067b82 */ /* 0x000e700000000a00 */
[----:B------:R-:W1:Y:S08]  /*3f20*/  LDC.64 R4, c[0x0][0xb28] ;  /* 0x0002ca00ff047b82 */ /* 0x000e700000000a00 */
[----:B--23--:R-:W1:Y:S02]  /*3f30*/  LDC R22, c[0x0][0x374] ;  /* 0x0000dd00ff167b82 */ /* 0x00ce640000000800 */
.L_x_78:
[----:B------:R-:W-:Y:S02]  /*3f40*/  LEA R0, R27, UR7, 0x3 ;  /* 0x000000071b007c11 */ /* 0x000fe4000f8e18ff */
[----:B------:R-:W-:Y:S02]  /*3f50*/  SHF.L.U32 R3, R25, 0x1f, RZ ;  /* 0x0000001f19037819 */ /* 0x000fe400000006ff */
[----:B------:R-:W-:Y:S02]  /*3f60*/  LEA R28, R27, UR7, 0x4 ;  /* 0x000000071b1c7c11 */ /* 0x000fe4000f8e20ff */
[----:B--2---:R-:W2:Y:S02]  /*3f70*/  SYNCS.PHASECHK.TRANS64.TRYWAIT P0, [R0+URZ+0x90], R3 ;  /* 0x00009003000075a7 */ /* 0x004ea400080011ff */
[----:B--2---:R-:W-:Y:S05]  /*3f80*/  @!P0 BRA `(.L_x_69) ;  /* 0x0000003c00d48947 */ /* 0x004fea0003800000 */
.L_x_152:
[----:B------:R-:W-:Y:S01]  /*3f90*/  ISETP.GE.AND P0, PT, R26, 0x1, PT ;  /* 0x000000011a00780c */ /* 0x000fe20003f06270 */
[----:B------:R-:W3:Y:S01]  /*3fa0*/  LDS.128 R28, [R28+0x120] ;  /* 0x000120001c1c7984 */ /* 0x000ee20000000c00 */
[----:B--2---:R-:W-:Y:S01]  /*3fb0*/  VIADD R0, R0, 0xa0 ;  /* 0x000000a000007836 */ /* 0x004fe20000000000 */
[----:B------:R-:W-:Y:S01]  /*3fc0*/  @!PT LDS RZ, [RZ] ;  /* 0x00000000fffff984 */ /* 0x000fe20000000800 */
[----:B------:R-:W-:Y:S01]  /*3fd0*/  @!PT LDS RZ, [RZ] ;  /* 0x00000000fffff984 */ /* 0x000fe20000000800 */
[----:B------:R-:W-:Y:S01]  /*3fe0*/  @!PT LDS RZ, [RZ] ;  /* 0x00000000fffff984 */ /* 0x000fe20000000800 */
[----:B------:R-:W-:Y:S01]  /*3ff0*/  @!PT LDS RZ, [RZ] ;  /* 0x00000000fffff984 */ /* 0x000fe20000000800 */
[----:B------:R2:W-:Y:S06]  /*4000*/  MEMBAR.ALL.CTA ;  /* 0x0000000000007992 */ /* 0x0005ec0000008000 */
[----:B--2---:R-:W2:Y:S01]  /*4010*/  FENCE.VIEW.ASYNC.S ;  /* 0x00000000000073c6 */ /* 0x004ea20000000000 */
[----:B------:R-:W-:Y:S04]  /*4020*/  PRMT R0, RZ, 0x654, R0 ;  /* 0x00000654ff007816 */ /* 0x000fe80000000000 */
[----:B--2---:R2:W-:Y:S01]  /*4030*/  SYNCS.ARRIVE.TRANS64.RED.A1T0 RZ, [R0+URZ], RZ ;  /* 0x000000ff00ff79a7 */ /* 0x0045e200081004ff */
[----:B---3--:R-:W-:Y:S11]  /*4040*/  LOP3.LUT P3, RZ, R30, 0x1, RZ, 0xc0, !PT ;  /* 0x000000011eff7812 */ /* 0x008ff6000786c0ff */
[----:B------:R-:W-:Y:S02]  /*4050*/  @!UPT UIADD3 URZ, UPT, UPT, URZ, URZ, URZ ;  /* 0x000000fffffff290 */ /* 0x000fe4000fffe0ff */
[----:B------:R-:W-:Y:S02]  /*4060*/  @P3 MOV R13, R28 ;  /* 0x0000001c000d3202 */ /* 0x000fe40000000f00 */
[----:B------:R-:W-:Y:S01]  /*4070*/  @P3 LOP3.LUT R8, R29, 0xffff, RZ, 0xc0, !PT ;  /* 0x0000ffff1d083812 */ /* 0x000fe200078ec0ff */
[----:B--2---:R-:W-:Y:S06]  /*4080*/  @!P0 BRA `(.L_x_70) ;  /* 0x0000000000a48947 */ /* 0x004fec0003800000 */
[----:B-1----:R-:W-:Y:S01]  /*4090*/  IMAD.HI.U32 R33, R22, R7, RZ ;  /* 0x0000000716217227 */ /* 0x002fe200078e00ff */
[----:B------:R-:W-:Y:S02]  /*40a0*/  ISETP.NE.AND P0, PT, R6, 0x1, PT ;  /* 0x000000010600780c */ /* 0x000fe40003f05270 */
[----:B------:R-:W-:Y:S01]  /*40b0*/  ISETP.NE.AND P2, PT, R26, 0x1, PT ;  /* 0x000000011a00780c */ /* 0x000fe20003f45270 */
[----:B----4-:R-:W-:Y:S01]  /*40c0*/  IMAD.HI.U32 R34, R19, R16, RZ ;  /* 0x0000001013227227 */ /* 0x010fe200078e00ff */
[----:B------:R-:W-:Y:S02]  /*40d0*/  SHF.R.U32.HI R33, RZ, R18, R33 ;  /* 0x00000012ff217219 */ /* 0x000fe40000011621 */
[----:B------:R-:W-:Y:S01]  /*40e0*/  ISETP.NE.AND P4, PT, R2, 0x1, PT ;  /* 0x000000010200780c */ /* 0x000fe20003f85270 */
[----:B------:R-:W-:Y:S01]  /*40f0*/  IMAD.HI.U32 R38, R13, R16, RZ ;  /* 0x000000100d267227 */ /* 0x000fe200078e00ff */
[----:B------:R-:W-:Y:S02]  /*4100*/  SHF.R.U32.HI R34, RZ, R17, R34 ;  /* 0x00000011ff227219 */ /* 0x000fe40000011622 */
[----:B------:R-:W-:Y:S01]  /*4110*/  SEL R3, R22, R33, !P0 ;  /* 0x0000002116037207 */ /* 0x000fe20004000000 */
[C---:B------:R-:W-:Y:S01]  /*4120*/  IMAD.HI.U32 R33, R8.reuse, R7, RZ ;  /* 0x0000000708217227 */ /* 0x040fe200078e00ff */
[----:B------:R-:W-:Y:S02]  /*4130*/  SEL R11, R19, R34, !P4 ;  /* 0x00000022130b7207 */ /* 0x000fe40006000000 */
[----:B------:R-:W-:Y:S01]  /*4140*/  SHF.R.U32.HI R38, RZ, R17, R38 ;  /* 0x00000011ff267219 */ /* 0x000fe20000011626 */
[----:B------:R-:W-:Y:S01]  /*4150*/  IMAD.HI.U32 R40, R3, R4, RZ ;  /* 0x0000000403287227 */ /* 0x000fe200078e00ff */
[----:B------:R-:W-:Y:S03]  /*4160*/  SHF.R.U32.HI R33, RZ, R18, R33 ;  /* 0x00000012ff217219 */ /* 0x000fe60000011621 */
[----:B------:R-:W-:Y:S01]  /*4170*/  IMAD.HI.U32 R34, R11, R4, RZ ;  /* 0x000000040b227227 */ /* 0x000fe200078e00ff */
[----:B------:R-:W-:Y:S02]  /*4180*/  @P2 SHF.R.U32.HI R3, RZ, R5, R40 ;  /* 0x00000005ff032219 */ /* 0x000fe40000011628 */
[----:B------:R-:W-:Y:S02]  /*4190*/  SEL R9, R8, R33, !P0 ;  /* 0x0000002108097207 */ /* 0x000fe40004000000 */
[----:B------:R-:W-:Y:S01]  /*41a0*/  @P2 SHF.R.U32.HI R11, RZ, R5, R34 ;  /* 0x00000005ff0b2219 */ /* 0x000fe20000011622 */
[C---:B------:R-:W-:Y:S01]  /*41b0*/  IMAD R10, R26.reuse, R3, RZ ;  /* 0x000000031a0a7224 */ /* 0x040fe200078e02ff */
[----:B------:R-:W-:Y:S01]  /*41c0*/  SEL R3, R13, R38, !P4 ;  /* 0x000000260d037207 */ /* 0x000fe20006000000 */
[C---:B------:R-:W-:Y:S03]  /*41d0*/  IMAD.HI.U32 R14, R9.reuse, R4, RZ ;  /* 0x00000004090e7227 */ /* 0x040fe600078e00ff */
[----:B------:R-:W-:Y:S01]  /*41e0*/  ISETP.GE.AND P0, PT, R9, R10, PT ;  /* 0x0000000a0900720c */ /* 0x000fe20003f06270 */
[C---:B------:R-:W-:Y:S01]  /*41f0*/  IMAD R12, R26.reuse, R11, RZ ;  /* 0x0000000b1a0c7224 */ /* 0x040fe200078e02ff */
[-C--:B------:R-:W-:Y:S04]  /*4200*/  SHF.R.U32.HI R14, RZ, R5.reuse, R14 ;  /* 0x00000005ff0e7219 */ /* 0x080fe8000001160e */
[----:B------:R-:W-:Y:S02]  /*4210*/  ISETP.GE.OR P0, PT, R3, R12, P0 ;  /* 0x0000000c0300720c */ /* 0x000fe40000706670 */
[----:B------:R-:W-:Y:S05]  /*4220*/  SEL R15, R9, R14, !P2 ;  /* 0x0000000e090f7207 */ /* 0x000fea0005000000 */
[----:B------:R-:W-:Y:S04]  /*4230*/  IMAD.MOV R14, RZ, RZ, -R15 ;  /* 0x000000ffff0e7224 */ /* 0x000fe800078e0a0f */
[----:B------:R-:W-:Y:S02]  /*4240*/  IMAD R14, R26, R14, R9 ;  /* 0x0000000e1a0e7224 */ /* 0x000fe400078e0209 */
[C---:B------:R-:W-:Y:S05]  /*4250*/  @!P0 IMAD.HI.U32 R10, R3.reuse, R4, RZ ;  /* 0x00000004030a8227 */ /* 0x040fea00078e00ff */
[----:B------:R-:W-:Y:S04]  /*4260*/  @!P0 SHF.R.U32.HI R10, RZ, R5, R10 ;  /* 0x00000005ff0a8219 */ /* 0x000fe8000001160a */
[----:B------:R-:W-:Y:S01]  /*4270*/  @!P0 SEL R0, R3, R10, !P2 ;  /* 0x0000000a03008207 */ /* 0x000fe20005000000 */
[----:B------:R-:W-:Y:S03]  /*4280*/  IMAD.MOV R10, RZ, RZ, -R3 ;  /* 0x000000ffff0a7224 */ /* 0x000fe600078e0a03 */
[----:B------:R-:W-:Y:S01]  /*4290*/  @!P0 IADD3 R15, PT, PT, R15, -R0, RZ ;  /* 0x800000000f0f8210 */ /* 0x000fe20007ffe0ff */
[----:B------:R-:W-:Y:S01]  /*42a0*/  @!P0 IMAD R0, R11, R14, R0 ;  /* 0x0000000e0b008224 */ /* 0x000fe200078e0200 */
[----:B------:R-:W-:Y:S01]  /*42b0*/  IADD3 R11, PT, PT, -R9, RZ, RZ ;  /* 0x000000ff090b7210 */ /* 0x000fe20007ffe1ff */
[----:B------:R-:W-:Y:S02]  /*42c0*/  IMAD R13, R2, R10, R13 ;  /* 0x0000000a020d7224 */ /* 0x000fe400078e020d */
[----:B------:R-:W-:Y:S02]  /*42d0*/  @!P0 IMAD R9, R15, R26, R3 ;  /* 0x0000001a0f098224 */ /* 0x000fe400078e0203 */
[----:B------:R-:W-:Y:S02]  /*42e0*/  @!P0 IMAD.MOV.U32 R3, RZ, RZ, R0 ;  /* 0x000000ffff038224 */ /* 0x000fe400078e0000 */
[----:B------:R-:W-:Y:S02]  /*42f0*/  IMAD R8, R6, R11, R8 ;  /* 0x0000000b06087224 */ /* 0x000fe400078e0208 */
[----:B------:R-:W-:Y:S02]  /*4300*/  IMAD R13, R3, R2, R13 ;  /* 0x00000002030d7224 */ /* 0x000fe400078e020d */
[----:B------:R-:W-:Y:S02]  /*4310*/  IMAD R8, R9, R6, R8 ;  /* 0x0000000609087224 */ /* 0x000fe400078e0208 */
.L_x_70:
[----:B------:R-:W-:Y:S05]  /*4320*/  BRA.U UP1, `(.L_x_71) ;  /* 0x0000000101107547 */ /* 0x000fea000b800000 */
[----:B------:R-:W-:Y:S04]  /*4330*/  MOV R0, UR6 ;  /* 0x0000000600007c02 */ /* 0x000fe80008000f00 */
[----:B------:R-:W-:Y:S04]  /*4340*/  SHF.L.U32 R3, R0, 0x1f, RZ ;  /* 0x0000001f00037819 */ /* 0x000fe800000006ff */
[----:B------:R-:W2:Y:S02]  /*4350*/  SYNCS.PHASECHK.TRANS64.TRYWAIT P0, [UR7+0x88], R3 ;  /* 0x00008803ff0075a7 */ /* 0x000ea40008001107 */
[----:B--2---:R-:W-:Y:S05]  /*4360*/  @!P0 BRA `(.L_x_72) ;  /* 0x0000003800f08947 */ /* 0x004fea0003800000 */
.L_x_71:
[----:B------:R-:W-:Y:S02]  /*4370*/  R2UR UR27, R21 ;  /* 0x00000000151b72ca */ /* 0x000fe400000e0000 */
[----:B------:R-:W-:Y:S02]  /*4380*/  R2UR UR26, R20 ;  /* 0x00000000141a72ca */ /* 0x000fe400000e0000 */
[----:B------:R-:W-:Y:S02]  /*4390*/  ISETP.NE.U32.AND P2, PT, RZ, UR4, PT ;  /* 0x00000004ff007c0c */ /* 0x000fe4000bf45070 */
[----:B------:R-:W-:Y:S02]  /*43a0*/  SHF.L.U32 R12, R32, 0x1f, RZ ;  /* 0x0000001f200c7819 */ /* 0x000fe400000006ff */
[----:B------:R-:W-:Y:S05]  /*43b0*/  ISETP.NE.AND.EX P2, PT, RZ, UR5, PT, P2 ;  /* 0x00000005ff007c0c */ /* 0x000fea000bf45320 */
[----:B------:R-:W-:Y:S02]  /*43c0*/  USHF.L.U32 UR27, UR27, 0x6, URZ ;  /* 0x000000061b1b7899 */ /* 0x000fe400080006ff */
[----:B------:R-:W-:Y:S01]  /*43d0*/  UIMAD UR26, UR26, 0x60, URZ ;  /* 0x000000601a1a78a4 */ /* 0x000fe2000f8e02ff */
[----:B------:R-:W-:Y:S11]  /*43e0*/  BRA.U !UP3, `(.L_x_73) ;  /* 0x000000010b347547 */ /* 0x000ff6000b800000 */
[----:B------:R-:W-:Y:S01]  /*43f0*/  UPLOP3.LUT UP0, UPT, UPT, UPT, UP2, 0x80, 0x8 ;  /* 0x000000000008789c */ /* 0x000fe20003f0f020 */
[----:B--2---:R-:W-:Y:S02]  /*4400*/  HFMA2 R0, -RZ, RZ, 0, 5.9604644775390625e-08 ;  /* 0x00000001ff007431 */ /* 0x004fe400000001ff */
[----:B------:R-:W-:Y:S03]  /*4410*/  IMAD.MOV.U32 R59, RZ, RZ, 0x1 ;  /* 0x00000001ff3b7424 */ /* 0x000fe600078e00ff */
[----:B------:R-:W-:Y:S05]  /*4420*/  PLOP3.LUT P0, PT, PT, PT, UP0, 0x80, 0x8 ;  /* 0x000000000008781c */ /* 0x000fea0003f0f008 */
[----:B------:R-:W2:Y:S01]  /*4430*/  @UP0 LDCU.64 UR10, c[0x0][0x888] ;  /* 0x00011100ff0a07ac */ /* 0x000ea20008000a00 */
[----:B------:R-:W-:Y:S07]  /*4440*/  @UP0 UIMAD UR8, UR36, UR4, URZ ;  /* 0x00000004240802a4 */ /* 0x000fee000f8e02ff */
[----:B------:R-:W-:Y:S01]  /*4450*/  @!P0 PRMT R59, R0, 0x7610, R59 ;  /* 0x00007610003b8816 */ /* 0x000fe2000000003b */
[----:B--2---:R-:W-:Y:S03]  /*4460*/  @UP0 UIMAD.WIDE UR10, UR8, 0x4, UR10 ;  /* 0x00000004080a08a5 */ /* 0x004fe6000f8e020a */
[----:B------:R-:W2:Y:S03]  /*4470*/  @!UP0 LDCU UR8, c[0x0][0x880] ;  /* 0x00011000ff0887ac */ /* 0x000ea60008000800 */
[----:B------:R-:W-:Y:S01]  /*4480*/  IMAD.U32 R10, RZ, RZ, UR10 ;  /* 0x0000000aff0a7e24 */ /* 0x000fe2000f8e00ff */
[----:B------:R-:W-:Y:S05]  /*4490*/  MOV R11, UR11 ;  /* 0x0000000b000b7c02 */ /* 0x000fea0008000f00 */
[----:B------:R3:W5:Y:S02]  /*44a0*/  @P0 LDG.E R35, desc[UR46][R10.64] ;  /* 0x0000002e0a230981 */ /* 0x000764000c1e1900 */
[----:B--23--:R-:W-:Y:S07]  /*44b0*/  @!P0 IMAD.U32 R35, RZ, RZ, UR8 ;  /* 0x00000008ff238e24 */ /* 0x00cfee000f8e00ff */
.L_x_73:
[----:B-----5:R-:W-:Y:S01]  /*44c0*/  @!P2 FSETP.EQ.AND P0, PT, R35, RZ, PT ;  /* 0x000000ff2300a20b */ /* 0x020fe20003f02000 */
[----:B------:R-:W-:Y:S01]  /*44d0*/  @!UPT UIADD3 URZ, UPT, UPT, URZ, URZ, URZ ;  /* 0x000000fffffff290 */ /* 0x000fe2000fffe0ff */
[----:B------:R-:W-:Y:S11]  /*44e0*/  @!P2 BRA `(.L_x_74) ;  /* 0x000000000014a947 */ /* 0x000ff60003800000 */
[----:B------:R-:W-:Y:S02]  /*44f0*/  LOP3.LUT P2, RZ, R59, 0xff, RZ, 0xc0, !PT ;  /* 0x000000ff3bff7812 */ /* 0x000fe4000784c0ff */
[----:B------:R-:W-:Y:S04]  /*4500*/  PLOP3.LUT P0, PT, PT, PT, UP0, 0x80, 0x8 ;  /* 0x000000000008781c */ /* 0x000fe80003f0f008 */
[----:B------:R-:W-:Y:S07]  /*4510*/  PLOP3.LUT P0, PT, P0, PT, PT, 0x8, 0x80 ;  /* 0x000000000080781c */ /* 0x000fee000070e170 */
[----:B------:R-:W-:Y:S11]  /*4520*/  @P2 FSETP.EQ.AND P0, PT, R35, RZ, PT ;  /* 0x000000ff2300220b */ /* 0x000ff60003f02000 */
[----:B------:R-:W-:Y:S02]  /*4530*/  @!UPT UIADD3 URZ, UPT, UPT, URZ, URZ, URZ ;  /* 0x000000fffffff290 */ /* 0x000fe4000fffe0ff */
.L_x_74:
[----:B------:R-:W3:Y:S01]  /*4540*/  SYNCS.PHASECHK.TRANS64.TRYWAIT P2, [UR7+0x68], R12 ;  /* 0x0000680cff0075a7 */ /* 0x000ee20008041107 */
[----:B------:R-:W-:Y:S04]  /*4550*/  ELECT P4, URZ, PT ;  /* 0x0000000000ff782f */ /* 0x000fe80003880000 */
[----:B------:R-:W-:Y:S11]  /*4560*/  PLOP3.LUT P4, PT, P0, P4, PT, 0xf2, 0x2f ;  /* 0x00000000002f781c */ /* 0x000ff60000789e72 */
[----:B------:R-:W-:Y:S02]  /*4570*/  @!UPT UIADD3 URZ, UPT, UPT, URZ, URZ, URZ ;  /* 0x000000fffffff290 */ /* 0x000fe4000fffe0ff */
[----:B-1----:R-:W-:Y:S05]  /*4580*/  @!P4 IADD3 R9, P0, PT, R36, 0x580, RZ ;  /* 0x000005802409c810 */ /* 0x002fea0007f1e0ff */
[----:B--2---:R-:W-:Y:S01]  /*4590*/  @!P4 IMAD.X R0, RZ, RZ, R37, P0 ;  /* 0x000000ffff00c224 */ /* 0x004fe200000e0625 */
[----:B---3--:R-:W-:Y:S07]  /*45a0*/  @!P2 BRA `(.L_x_75) ;  /* 0x000000380078a947 */ /* 0x008fee0003800000 */
.L_x_155:
[----:B------:R-:W-:Y:S01]  /*45b0*/  @!P4 R2UR UR8, R0 ;  /* 0x000000000008c2ca */ /* 0x000fe200000e0000 */
[----:B------:R-:W-:Y:S01]  /*45c0*/  VOTEU.ALL UP1, P4 ;  /* 0x0000000000ff7886 */ /* 0x000fe20002020000 */
[----:B------:R-:W-:Y:S01]  /*45d0*/  @!P4 R2UR UR9, R9 ;  /* 0x000000000909c2ca */ /* 0x000fe200000e0000 */
[----:B------:R-:W-:Y:S01]  /*45e0*/  @!P4 IMAD.MOV.U32 R0, RZ, RZ, 0x1000 ;  /* 0x00001000ff00c424 */ /* 0x000fe200078e00ff */
[----:B------:R-:W-:Y:S01]  /*45f0*/  UMOV UR10, 0x0 ;  /* 0x00000000000a7882 */ /* 0x000fe20000000000 */
[----:B------:R-:W-:Y:S01]  /*4600*/  UMOV UR11, 0x10000000 ;  /* 0x10000000000b7882 */ /* 0x000fe20000000000 */
[----:B------:R-:W-:Y:S01]  /*4610*/  @!UP1 UIADD3 UR24, UPT, UPT, UR7, 0x200, URZ ;  /* 0x0000020007189890 */ /* 0x000fe2000fffe0ff */
[----:B------:R-:W-:Y:S01]  /*4620*/  @!P4 IADD3 R21, P0, PT, R36, 0x580, RZ ;  /* 0x000005802415c810 */ /* 0x000fe20007f1e0ff */
[----:B------:R-:W-:Y:S01]  /*4630*/  VOTEU.ALL UP1, P4 ;  /* 0x0000000000ff7886 */ /* 0x000fe20002020000 */
[----:B------:R-:W-:Y:S03]  /*4640*/  UMOV UR28, UR36 ;  /* 0x00000024001c7c82 */ /* 0x000fe60008000000 */
[----:B------:R-:W-:Y:S02]  /*4650*/  @!P4 IMAD.X R20, RZ, RZ, R37, P0 ;  /* 0x000000ffff14c224 */ /* 0x000fe400000e0625 */
[----:B------:R-:W-:Y:S01]  /*4660*/  IMAD.U32 R11, RZ, RZ, UR8 ;  /* 0x00000008ff0b7e24 */ /* 0x000fe2000f8e00ff */
[----:B------:R-:W-:Y:S01]  /*4670*/  UPRMT UR8, UR37, 0x654, UR25 ;  /* 0x0000065425087896 */ /* 0x000fe20008000019 */
[----:B------:R-:W-:Y:S03]  /*4680*/  IMAD.U32 R10, RZ, RZ, UR9 ;  /* 0x00000009ff0a7e24 */ /* 0x000fe6000f8e00ff */
[----:B------:R-:W-:Y:S02]  /*4690*/  @!P4 R2UR UR15, R11 ;  /* 0x000000000b0fc2ca */ /* 0x000fe400000e0000 */
[----:B------:R-:W-:Y:S11]  /*46a0*/  @!P4 R2UR UR14, R10 ;  /* 0x000000000a0ec2ca */ /* 0x000ff600000e0000 */
[----:B------:R-:W-:Y:S02]  /*46b0*/  @!UPT UIADD3 URZ, UPT, UPT, URZ, URZ, URZ ;  /* 0x000000fffffff290 */ /* 0x000fe4000fffe0ff */
[----:B------:R2:W-:Y:S01]  /*46c0*/  @!UP1 UTMALDG.3D [UR24], [UR14], desc[UR10] ;  /* 0x00000a180e0095b4 */ /* 0x0005e20008011000 */
[----:B------:R2:W-:Y:S01]  /*46d0*/  @!P4 SYNCS.ARRIVE.TRANS64.RED.A0TR RZ, [UR7+0x50], R0 ;  /* 0x00005000ffffc9a7 */ /* 0x0005e20008300407 */
[----:B------:R-:W-:Y:S01]  /*46e0*/  SYNCS.ARRIVE.TRANS64.RED.A1T0 RZ, [UR8], RZ ;  /* 0x000000ffffff79a7 */ /* 0x000fe20008100408 */
[----:B------:R-:W3:Y:S02]  /*46f0*/  SYNCS.PHASECHK.TRANS64.TRYWAIT P2, [UR7+0x70], R12 ;  /* 0x0000700cff0075a7 */ /* 0x000ee40008041107 */
[----:B--23--:R-:W-:Y:S05]  /*4700*/  @!P2 BRA `(.L_x_76) ;  /* 0x000000380038a947 */ /* 0x00cfea0003800000 */
.L_x_157:
[----:B------:R-:W2:Y:S01]  /*4710*/  LDC.64 R14, c[0x0][0xb10] ;  /* 0x0002c400ff0e7b82 */ /* 0x000ea20000000a00 */
[----:B------:R-:W-:Y:S01]  /*4720*/  @!P4 R2UR UR8, R20 ;  /* 0x000000001408c2ca */ /* 0x000fe200000e0000 */
[----:B------:R-:W-:Y:S01]  /*4730*/  VOTEU.ALL UP1, P4 ;  /* 0x0000000000ff7886 */ /* 0x000fe20002020000 */
[----:B------:R-:W-:Y:S01]  /*4740*/  @!P4 R2UR UR9, R21 ;  /* 0x000000001509c2ca */ /* 0x000fe200000e0000 */
[----:B------:R-:W-:Y:S01]  /*4750*/  UMOV UR10, 0x0 ;  /* 0x00000000000a7882 */ /* 0x000fe20000000000 */
[----:B------:R-:W-:Y:S03]  /*4760*/  UMOV UR11, 0x10000000 ;  /* 0x10000000000b7882 */ /* 0x000fe60000000000 */
[----:B------:R-:W3:Y:S01]  /*4770*/  LDC.64 R10, c[0x0][0xb18] ;  /* 0x0002c600ff0a7b82 */ /* 0x000ee20000000a00 */
[----:B------:R-:W-:Y:S01]  /*4780*/  @!UP1 UIADD3 UR18, UPT, UPT, UR26, 0x20, URZ ;  /* 0x000000201a129890 */ /* 0x000fe2000fffe0ff */
[----:B------:R-:W-:Y:S01]  /*4790*/  @P3 SHF.R.U32.HI R24, RZ, 0x10, R29 ;  /* 0x00000010ff183819 */ /* 0x000fe2000001161d */
[----:B------:R-:W-:Y:S01]  /*47a0*/  @!UP1 UIADD3 UR16, UPT, UPT, UR7, 0x1200, URZ ;  /* 0x0000120007109890 */ /* 0x000fe2000fffe0ff */
[----:B------:R-:W-:Y:S01]  /*47b0*/  VIADD R27, R27, 0x1 ;  /* 0x000000011b1b7836 */ /* 0x000fe20000000000 */
[----:B------:R-:W-:Y:S03]  /*47c0*/  VOTEU.ALL UP1, P4 ;  /* 0x0000000000ff7886 */ /* 0x000fe60002020000 */
[----:B------:R-:W5:Y:S01]  /*47d0*/  @!P1 LDC R0, c[0x0][0xb20] ;  /* 0x0002c800ff009b82 */ /* 0x000f620000000800 */
[----:B------:R-:W-:Y:S01]  /*47e0*/  UMOV UR19, UR27 ;  /* 0x0000001b00137c82 */ /* 0x000fe20008000000 */
[----:B------:R-:W-:Y:S01]  /*47f0*/  IMAD.U32 R21, RZ, RZ, UR8 ;  /* 0x00000008ff157e24 */ /* 0x000fe2000f8e00ff */
[----:B------:R-:W-:Y:S05]  /*4800*/  UMOV UR20, UR36 ;  /* 0x0000002400147c82 */ /* 0x000fea0008000000 */
[----:B-1----:R-:W1:Y:S01]  /*4810*/  @!P1 LDC R3, c[0x0][0xb0c] ;  /* 0x0002c300ff039b82 */ /* 0x002e620000000800 */
[----:B------:R-:W-:Y:S01]  /*4820*/  IMAD.U32 R20, RZ, RZ, UR9 ;  /* 0x00000009ff147e24 */ /* 0x000fe2000f8e00ff */
[----:B------:R-:W-:Y:S01]  /*4830*/  UPRMT UR8, UR37, 0x654, UR17 ;  /* 0x0000065425087896 */ /* 0x000fe20008000011 */
[----:B------:R-:W-:Y:S03]  /*4840*/  @!P4 R2UR UR15, R21 ;  /* 0x00000000150fc2ca */ /* 0x000fe600000e0000 */
[----:B------:R-:W-:Y:S01]  /*4850*/  @!P4 R2UR UR14, R20 ;  /* 0x00000000140ec2ca */ /* 0x000fe200000e0000 */
[----:B------:R-:W-:Y:S11]  /*4860*/  @!P4 IMAD.MOV.U32 R20, RZ, RZ, 0x1000 ;  /* 0x00001000ff14c424 */ /* 0x000ff600078e00ff */
[----:B------:R-:W-:Y:S01]  /*4870*/  @!UPT UIADD3 URZ, UPT, UPT, URZ, URZ, URZ ;  /* 0x000000fffffff290 */ /* 0x000fe2000fffe0ff */
[----:B------:R1:W-:Y:S01]  /*4880*/  @!UP1 UTMALDG.3D [UR16], [UR14], desc[UR10] ;  /* 0x00000a100e0095b4 */ /* 0x0003e20008011000 */
[----:B------:R1:W-:Y:S02]  /*4890*/  @!P4 SYNCS.ARRIVE.TRANS64.RED.A0TR RZ, [UR7+0x58], R20 ;  /* 0x00005814ffffc9a7 */ /* 0x0003e40008300407 */
[----:B-1----:R-:W-:Y:S01]  /*48a0*/  @!P1 ISETP.NE.AND P2, PT, R3, 0x1, PT ;  /* 0x000000010300980c */ /* 0x002fe20003f45270 */
[C---:B--2---:R-:W-:Y:S01]  /*48b0*/  @!P1 IMAD.HI.U32 R14, R13.reuse, R14, RZ ;  /* 0x0000000e0d0e9227 */ /* 0x044fe200078e00ff */
[----:B---3--:R-:W-:Y:S03]  /*48c0*/  @!P1 ISETP.NE.AND P0, PT, R10, 0x1, PT ;  /* 0x000000010a00980c */ /* 0x008fe60003f05270 */
[C---:B------:R-:W-:Y:S01]  /*48d0*/  @!P1 IMAD.HI.U32 R11, R8.reuse, R11, RZ ;  /* 0x0000000b080b9227 */ /* 0x040fe200078e00ff */
[----:B------:R-:W-:Y:S04]  /*48e0*/  @!P1 SHF.R.U32.HI R14, RZ, R15, R14 ;  /* 0x0000000fff0e9219 */ /* 0x000fe8000001160e */
[----:B-----5:R-:W-:Y:S01]  /*48f0*/  @!P1 SHF.R.U32.HI R9, RZ, R0, R11 ;  /* 0x00000000ff099219 */ /* 0x020fe2000001160b */
[----:B------:R-:W-:Y:S01]  /*4900*/  SYNCS.ARRIVE.TRANS64.RED.A1T0 RZ, [UR8], RZ ;  /* 0x000000ffffff79a7 */ /* 0x000fe20008100408 */
[----:B------:R-:W-:Y:S02]  /*4910*/  @!P1 SEL R14, R13, R14, !P2 ;  /* 0x0000000e0d0e9207 */ /* 0x000fe40005000000 */
[----:B------:R-:W-:Y:S01]  /*4920*/  @!P1 SEL R9, R8, R9, !P0 ;  /* 0x0000000908099207 */ /* 0x000fe20004000000 */
[----:B------:R-:W1:Y:S04]  /*4930*/  SYNCS.PHASECHK.TRANS64.TRYWAIT P5, [UR7+0x78], R12 ;  /* 0x0000780cff0075a7 */ /* 0x000e6800080a1107 */
[----:B------:R-:W-:Y:S02]  /*4940*/  @!P1 IMAD.IADD R0, R9, 0x1, -R14 ;  /* 0x0000000109009824 */ /* 0x000fe400078e0a0e */
[----:B------:R-:W-:Y:S02]  /*4950*/  @!P1 IMAD.IADD R9, R14, 0x1, -R9 ;  /* 0x000000010e099824 */ /* 0x000fe400078e0a09 */
[----:B------:R-:W-:Y:S02]  /*4960*/  @!P1 IMAD R13, R0, R3, R13 ;  /* 0x00000003000d9224 */ /* 0x000fe400078e020d */
[----:B------:R-:W-:Y:S01]  /*4970*/  @!P1 IMAD R8, R9, R10, R8 ;  /* 0x0000000a09089224 */ /* 0x000fe200078e0208 */
[----:B-1----:R-:W-:Y:S06]  /*4980*/  @!P5 BRA `(.L_x_77) ;  /* 0x0000003400b0d947 */ /* 0x002fec0003800000 */
.L_x_159:
[----:B-1----:R-:W-:Y:S01]  /*4990*/  @!P4 IADD3 R3, P0, PT, R36, 0x580, RZ ;  /* 0x000005802403c810 */ /* 0x002fe20007f1e0ff */
[----:B------:R-:W-:Y:S01]  /*49a0*/  VOTEU.ALL UP1, P4 ;  /* 0x0000000000ff7886 */ /* 0x000fe20002020000 */
[----:B------:R-:W-:Y:S01]  /*49b0*/  UMOV UR18, 0x0 ;  /* 0x0000000000127882 */ /* 0x000fe20000000000 */
[----:B------:R-:W-:Y:S01]  /*49c0*/  UMOV UR19, 0x10000000 ;  /* 0x1000000000137882 */ /* 0x000fe20000000000 */
[----:B------:R-:W-:Y:S01]  /*49d0*/  @!P4 R2UR UR9, R3 ;  /* 0x000000000309c2ca */ /* 0x000fe200000e0000 */
[----:B------:R-:W-:Y:S01]  /*49e0*/  @!P4 IMAD.X R0, RZ, RZ, R37, P0 ;  /* 0x000000ffff00c224 */ /* 0x000fe200000e0625 */
[----:B------:R-:W-:Y:S01]  /*49f0*/  @!UP1 UIADD3 UR10, UPT, UPT, UR26, 0x40, URZ ;  /* 0x000000401a0a9890 */ /* 0x000fe2000fffe0ff */
[----:B------:R-:W-:Y:S01]  /*4a00*/  ISETP.NE.AND P0, PT, R27, 0x2, PT ;  /* 0x000000021b00780c */ /* 0x000fe20003f05270 */
[----:B------:R-:W-:Y:S01]  /*4a10*/  UMOV UR11, UR27 ;  /* 0x0000001b000b7c82 */ /* 0x000fe20008000000 */
[----:B------:R-:W-:Y:S01]  /*4a20*/  UMOV UR12, UR36 ;  /* 0x00000024000c7c82 */ /* 0x000fe20008000000 */
[----:B------:R-:W-:Y:S01]  /*4a30*/  @!P4 R2UR UR8, R0 ;  /* 0x000000000008c2ca */ /* 0x000fe200000e0000 */
[----:B------:R-:W-:Y:S01]  /*4a40*/  IMAD.IADD R20, R8, 0x1, R58 ;  /* 0x0000000108147824 */ /* 0x000fe200078e023a */
[----:B------:R-:W-:Y:S01]  /*4a50*/  @P3 R2UR UR36, R24 ;  /* 0x00000000182432ca */ /* 0x000fe200000e0000 */
[----:B------:R-:W-:Y:S01]  /*4a60*/  IMAD.IADD R21, R13, 0x1, R60 ;  /* 0x000000010d157824 */ /* 0x000fe200078e023c */
[----:B------:R-:W-:Y:S02]  /*4a70*/  SEL R0, RZ, 0x1, P0 ;  /* 0x00000001ff007807 */ /* 0x000fe40000000000 */
[----:B------:R-:W-:Y:S01]  /*4a80*/  LOP3.LUT R32, R32, 0x1, RZ, 0x3c, !PT ;  /* 0x0000000120207812 */ /* 0x000fe200078e3cff */
[----:B------:R-:W-:Y:S01]  /*4a90*/  IMAD.U32 R10, RZ, RZ, UR9 ;  /* 0x00000009ff0a7e24 */ /* 0x000fe2000f8e00ff */
[----:B------:R-:W-:Y:S01]  /*4aa0*/  @!UP1 UIADD3 UR9, UPT, UPT, UR7, 0x60, URZ ;  /* 0x0000006007099890 */ /* 0x000fe2000fffe0ff */
[----:B------:R-:W-:Y:S02]  /*4ab0*/  LOP3.LUT R25, R25, R0, RZ, 0x3c, !PT ;  /* 0x0000000019197212 */ /* 0x000fe400078e3cff */
[----:B------:R-:W-:Y:S02]  /*4ac0*/  SEL R27, R27, RZ, P0 ;  /* 0x000000ff1b1b7207 */ /* 0x000fe40000000000 */
[----:B------:R-:W-:Y:S01]  /*4ad0*/  IMAD.U32 R11, RZ, RZ, UR8 ;  /* 0x00000008ff0b7e24 */ /* 0x000fe2000f8e00ff */
[----:B------:R-:W-:Y:S01]  /*4ae0*/  @!P4 R2UR UR14, R10 ;  /* 0x000000000a0ec2ca */ /* 0x000fe200000e0000 */
[----:B------:R-:W-:Y:S01]  /*4af0*/  @!UP1 UIADD3 UR8, UPT, UPT, UR7, 0x2200, URZ ;  /* 0x0000220007089890 */ /* 0x000fe2000fffe0ff */
[----:B------:R-:W-:Y:S02]  /*4b00*/  VOTEU.ALL UP1, P4 ;  /* 0x0000000000ff7886 */ /* 0x000fe40002020000 */
[----:B------:R-:W-:Y:S11]  /*4b10*/  @!P4 R2UR UR15, R11 ;  /* 0x000000000b0fc2ca */ /* 0x000ff600000e0000 */
[----:B------:R-:W-:Y:S02]  /*4b20*/  @!UPT UIADD3 URZ, UPT, UPT, URZ, URZ, URZ ;  /* 0x000000fffffff290 */ /* 0x000fe4000fffe0ff */
[----:B------:R2:W-:Y:S01]  /*4b30*/  @!UP1 UTMALDG.3D [UR8], [UR14], desc[UR18] ;  /* 0x000012080e0095b4 */ /* 0x0005e20008011000 */
[----:B------:R2:W-:Y:S01]  /*4b40*/  @!P4 SYNCS.ARRIVE.TRANS64.RED.A0TR RZ, [UR7+0x60], R23 ;  /* 0x00006017ffffc9a7 */ /* 0x0005e20008300407 */
[----:B------:R-:W-:Y:S01]  /*4b50*/  UPLOP3.LUT UP1, UPT, UPT, UPT, UPT, 0x80, 0x8 ;  /* 0x000000000008789c */ /* 0x000fe20003f2f070 */
[----:B------:R-:W-:Y:S01]  /*4b60*/  SYNCS.ARRIVE.TRANS64.RED.A1T0 RZ, [UR13], RZ ;  /* 0x000000ffffff79a7 */ /* 0x000fe2000810040d */
[----:B------:R-:W-:Y:S09]  /*4b70*/  @P3 BRA `(.L_x_78) ;  /* 0xfffffff000f03947 */ /* 0x000ff2000383ffff */
[----:B------:R-:W-:-:S04]  /*4b80*/  SHF.L.U32 R3, R32, 0x1f, RZ ;  /* 0x0000001f20037819 */ /* 0x000fc800000006ff */
[----:B------:R-:W1:Y:S02]  /*4b90*/  SYNCS.PHASECHK.TRANS64.TRYWAIT P0, [UR7+0x68], R3 ;  /* 0x00006803ff0075a7 */ /* 0x000e640008001107 */
[----:B-1----:R-:W-:Y:S05]  /*4ba0*/  @!P0 BRA `(.L_x_79) ;  /* 0x0000003400408947 */ /* 0x002fea0003800000 */
.L_x_161:
[----:B------:R-:W3:Y:S02]  /*4bb0*/  SYNCS.PHASECHK.TRANS64.TRYWAIT P0, [UR7+0x70], R3 ;  /* 0x00007003ff0075a7 */ /* 0x000ee40008001107 */
[----:B---3--:R-:W-:Y:S05]  /*4bc0*/  @!P0 BRA `(.L_x_80) ;  /* 0x0000003400508947 */ /* 0x008fea0003800000 */
.L_x_163:
[----:B-1----:R-:W-:-:S07]  /*4bd0*/  MOV R0, UR7 ;  /* 0x0000000700007c02 */ /* 0x002fce0008000f00 */
.L_x_81:
[----:B-1----:R-:W-:-:S04]  /*4be0*/  SHF.L.U32 R3, R32, 0x1f, RZ ;  /* 0x0000001f20037819 */ /* 0x002fc800000006ff */
[----:B------:R1:W3:Y:S03]  /*4bf0*/  SYNCS.PHASECHK.TRANS64.TRYWAIT P0, [R0+URZ+0x78], R3 ;  /* 0x00007803000075a7 */ /* 0x0002e600080011ff */
[----:B---3--:R-:W-:Y:S05]  /*4c00*/  @!P0 NANOSLEEP.SYNCS 0x989680 ;  /* 0x009896800000895d */ /* 0x008fea0003900000 */
[----:B------:R-:W3:Y:S02]  /*4c10*/  @!P0 SYNCS.PHASECHK.TRANS64 P0, [R0+URZ+0x78], R3 ;  /* 0x00007803000085a7 */ /* 0x000ee400080010ff */
[----:B--23--:R-:W-:Y:S05]  /*4c20*/  @P0 EXIT ;  /* 0x000000000000094d */ /* 0x00cfea0003800000 */
[----:B------:R-:W-:Y:S05]  /*4c30*/  BRA `(.L_x_81) ;  /* 0xfffffffc00e87947 */ /* 0x000fea000383ffff */
.L_x_68:
[----:B------:R-:W-:-:S06]  /*4c40*/  UISETP.GE.AND UP1, UPT, UR8, 0x4, UPT ;  /* 0x000000040800788c */ /* 0x000fcc000bf26270 */
[----:B------:R-:W-:-:S13]  /*4c50*/  PLOP3.LUT P0, PT, PT, PT, UP1, 0x80, 0x8 ;  /* 0x000000000008781c */ /* 0x000fda0003f0f018 */
[----:B------:R-:W-:Y:S05]  /*4c60*/  @!P0 EXIT ;  /* 0x000000000000894d */ /* 0x000fea0003800000 */
[----:B------:R-:W-:Y:S01]  /*4c70*/  BAR.SYNC.DEFER_BLOCKING 0x6, 0xa0 ;  /* 0x0182800000007b1d */ /* 0x000fe20000010000 */
[C---:B------:R-:W-:Y:S01]  /*4c80*/  IMAD.SHL.U32 R7, R72.reuse, 0x20, RZ ;  /* 0x0000002048077824 */ /* 0x040fe200078e00ff */
[C---:B------:R-:W-:Y:S01]  /*4c90*/  LOP3.LUT P0, RZ, R72.reuse, 0x4, RZ, 0xc0, !PT ;  /* 0x0000000448ff7812 */ /* 0x040fe2000780c0ff */
[C---:B------:R-:W-:Y:S01]  /*4ca0*/  IMAD.SHL.U32 R64, R72.reuse, 0x10, RZ ;  /* 0x0000001048407824 */ /* 0x040fe200078e00ff */
[----:B------:R-:W-:Y:S01]  /*4cb0*/  CS2R R68, SRZ ;  /* 0x0000000000447805 */ /* 0x000fe2000001ff00 */
[C---:B------:R-:W-:Y:S01]  /*4cc0*/  IMAD.SHL.U32 R5, R72.reuse, 0x4, RZ ;  /* 0x0000000448057824 */ /* 0x040fe200078e00ff */
[----:B------:R-:W-:Y:S02]  /*4cd0*/  UMOV UR48, 0x400 ;  /* 0x0000040000307882 */ /* 0x000fe40000000000 */
[----:B------:R-:W1:Y:S01]  /*4ce0*/  LDC R63, c[0x0][0x370] ;  /* 0x0000dc00ff3f7b82 */ /* 0x000e620000000800 */
[----:B------:R-:W-:Y:S01]  /*4cf0*/  ULEA UR48, UR37, UR48, 0x18 ;  /* 0x0000003025307291 */ /* 0x000fe2000f8ec0ff */
[----:B------:R-:W-:Y:S01]  /*4d00*/  LOP3.LUT R0, R7, 0xc0, RZ, 0xc0, !PT ;  /* 0x000000c007007812 */ /* 0x000fe200078ec0ff */
[----:B------:R-:W-:Y:S01]  /*4d10*/  IMAD.U32 R2, R72, 0x10000, RZ ;  /* 0x0001000048027824 */ /* 0x000fe200078e00ff */
[----:B------:R-:W-:Y:S01]  /*4d20*/  LOP3.LUT R64, R64, 0x600, RZ, 0xc0, !PT ;  /* 0x0000060040407812 */ /* 0x000fe200078ec0ff */
[----:B------:R-:W-:Y:S01]  /*4d30*/  UIADD3 UR4, UPT, UPT, UR48, 0x200, URZ ;  /* 0x0000020030047890 */ /* 0x000fe2000fffe0ff */
[----:B------:R-:W-:Y:S01]  /*4d40*/  LOP3.LUT R5, R0, 0x18, R5, 0xf8, !PT ;  /* 0x0000001800057812 */ /* 0x000fe200078ef805 */
[----:B------:R-:W-:Y:S01]  /*4d50*/  IMAD.MOV.U32 R71, RZ, RZ, 0x20 ;  /* 0x00000020ff477424 */ /* 0x000fe200078e00ff */
[----:B------:R-:W2:Y:S01]  /*4d60*/  LDC R28, c[0x0][0xb0c] ;  /* 0x0002c300ff1c7b82 */ /* 0x000ea20000000800 */
[----:B------:R-:W-:Y:S01]  /*4d70*/  SHF.R.U32.HI R0, RZ, 0x1, R72 ;  /* 0x00000001ff007819 */ /* 0x000fe20000011648 */
[----:B------:R-:W-:Y:S01]  /*4d80*/  IMAD.MOV.U32 R70, RZ, RZ, 0x1 ;  /* 0x00000001ff467424 */ /* 0x000fe200078e00ff */
[--C-:B------:R-:W-:Y:S01]  /*4d90*/  LOP3.LUT R64, R64, 0x20, R7.reuse, 0xf8, !PT ;  /* 0x0000002040407812 */ /* 0x100fe200078ef807 */
[----:B------:R-:W-:Y:S01]  /*4da0*/  IMAD.MOV.U32 R30, RZ, RZ, RZ ;  /* 0x000000ffff1e7224 */ /* 0x000fe200078e00ff */
[----:B------:R-:W-:Y:S01]  /*4db0*/  LOP3.LUT R2, R2, 0x600000, RZ, 0xc0, !PT ;  /* 0x0060000002027812 */ /* 0x000fe200078ec0ff */
[----:B------:R-:W-:Y:S01]  /*4dc0*/  IMAD.MOV.U32 R75, RZ, RZ, RZ ;  /* 0x000000ffff4b7224 */ /* 0x000fe200078e00ff */
[----:B------:R-:W-:Y:S01]  /*4dd0*/  LOP3.LUT R5, R5, 0x8, R0, 0x78, !PT ;  /* 0x0000000805057812 */ /* 0x000fe200078e7800 */
[----:B------:R-:W4:Y:S01]  /*4de0*/  LDC R61, c[0x0][0xb20] ;  /* 0x0002c800ff3d7b82 */ /* 0x000f220000000800 */
[----:B------:R-:W3:Y:S01]  /*4df0*/  LDS R3, [UR48+0x140] ;  /* 0x00014030ff037984 */ /* 0x000ee20008000800 */
[----:B------:R-:W-:Y:S01]  /*4e00*/  LOP3.LUT R64, R64, 0x100, R7, 0xf8, !PT ;  /* 0x0000010040407812 */ /* 0x000fe200078ef807 */
[----:B------:R-:W-:Y:S01]  /*4e10*/  IMAD.U32 R66, RZ, RZ, UR4 ;  /* 0x00000004ff427e24 */ /* 0x000fe2000f8e00ff */
[----:B------:R-:W-:Y:S01]  /*4e20*/  LOP3.LUT R72, R72, 0x60, RZ, 0xc0, !PT ;  /* 0x0000006048487812 */ /* 0x000fe200078ec0ff */
[----:B------:R-:W1:Y:S01]  /*4e30*/  LDCU.64 UR52, c[0x0][0x348] ;  /* 0x00006900ff3477ac */ /* 0x000e620008000a00 */
[----:B------:R-:W-:-:S02]  /*4e40*/  LOP3.LUT R64, R64, R5, RZ, 0xfc, !PT ;  /* 0x0000000540407212 */ /* 0x000fc400078efcff */
[----:B------:R-:W1:Y:S01]  /*4e50*/  LDC R27, c[0x0][0xb30] ;  /* 0x0002cc00ff1b7b82 */ /* 0x000e620000000800 */
[----:B------:R-:W-:Y:S01]  /*4e60*/  SEL R71, R71, 0xffffffe0, !P0 ;  /* 0xffffffe047477807 */ /* 0x000fe20004000000 */
[----:B------:R-:W1:Y:S01]  /*4e70*/  LDCU.64 UR38, c[0x0][0x888] ;  /* 0x00011100ff2677ac */ /* 0x000e620008000a00 */
[----:B------:R-:W1:Y:S05]  /*4e80*/  LDCU.64 UR44, c[0x0][0x890] ;  /* 0x00011200ff2c77ac */ /* 0x000e6a0008000a00 */
[----:B------:R-:W1:Y:S01]  /*4e90*/  LDC.64 R56, c[0x0][0xb10] ;  /* 0x0002c400ff387b82 */ /* 0x000e620000000a00 */
[----:B------:R-:W-:Y:S01]  /*4ea0*/  UMOV UR50, URZ ;  /* 0x000000ff00327c82 */ /* 0x000fe20008000000 */
[----:B------:R-:W-:-:S06]  /*4eb0*/  UMOV UR49, URZ ;  /* 0x000000ff00317c82 */ /* 0x000fcc0008000000 */
[----:B------:R-:W1:Y:S08]  /*4ec0*/  LDC.64 R24, c[0x0][0xb18] ;  /* 0x0002c600ff187b82 */ /* 0x000e700000000a00 */
[----:B------:R-:W1:Y:S08]  /*4ed0*/  LDC.64 R22, c[0x0][0xb28] ;  /* 0x0002ca00ff167b82 */ /* 0x000e700000000a00 */
[----:B------:R-:W1:Y:S01]  /*4ee0*/  LDC.64 R54, c[0x0][0x8b0] ;  /* 0x00022c00ff367b82 */ /* 0x000e620000000a00 */
[----:B---3--:R-:W-:-:S07]  /*4ef0*/  IMAD.IADD R2, R3, 0x1, R2 ;  /* 0x0000000103027824 */ /* 0x008fce00078e0202 */
[----:B------:R-:W3:Y:S08]  /*4f00*/  LDC.64 R52, c[0x0][0x8a8] ;  /* 0x00022a00ff347b82 */ /* 0x000ef00000000a00 */
[----:B--2-4-:R-:W1:Y:S02]  /*4f10*/  LDC R62, c[0x0][0x374] ;  /* 0x0000dd00ff3e7b82 */ /* 0x014e640000000800 */
.L_x_118:
[C---:B------:R-:W-:Y:S02]  /*4f20*/  LEA R0, R75.reuse, UR48, 0x3 ;  /* 0x000000304b007c11 */ /* 0x040fe4000f8e18ff */
[----:B------:R-:W-:Y:S02]  /*4f30*/  SHF.L.U32 R3, R68, 0x1f, RZ ;  /* 0x0000001f44037819 */ /* 0x000fe400000006ff */
[----:B------:R-:W-:Y:S02]  /*4f40*/  LEA R16, R75, UR48, 0x4 ;  /* 0x000000304b107c11 */ /* 0x000fe4000f8e20ff */
[----:B------:R-:W2:Y:S02]  /*4f50*/  SYNCS.PHASECHK.TRANS64.TRYWAIT P0, [R0+URZ+0x90], R3 ;  /* 0x00009003000075a7 */ /* 0x000ea400080011ff */
[----:B-12---:R-:W-:Y:S05]  /*4f60*/  @!P0 BRA `(.L_x_82) ;  /* 0x0000003000808947 */ /* 0x006fea0003800000 */
.L_x_164:
[----:B------:R-:W4:Y:S01]  /*4f70*/  LDC.64 R14, c[0x0][0xb10] ;  /* 0x0002c400ff0e7b82 */ /* 0x000f220000000a00 */
[----:B------:R-:W3:Y:S01]  /*4f80*/  LDS.128 R16, [R16+0x120] ;  /* 0x0001200010107984 */ /* 0x000ee20000000c00 */
[----:B-1----:R-:W-:Y:S01]  /*4f90*/  ISETP.NE.AND P1, PT, R27, 0x1, PT ;  /* 0x000000011b00780c */ /* 0x002fe20003f25270 */
[----:B--2---:R-:W-:Y:S01]  /*4fa0*/  VIADD R0, R0, 0xa0 ;  /* 0x000000a000007836 */ /* 0x004fe20000000000 */
[----:B------:R-:W-:Y:S04]  /*4fb0*/  ISETP.GE.AND P0, PT, R26, 0x1, PT ;  /* 0x000000011a00780c */ /* 0x000fe80003f06270 */
[----:B------:R-:W1:Y:S01]  /*4fc0*/  LDC.64 R12, c[0x0][0xb18] ;  /* 0x0002c600ff0c7b82 */ /* 0x000e620000000a00 */
[----:B------:R-:W-:Y:S01]  /*4fd0*/  PRMT R0, RZ, 0x654, R0 ;  /* 0x00000654ff007816 */ /* 0x000fe20000000000 */
[----:B------:R-:W-:Y:S01]  /*4fe0*/  @!PT LDS RZ, [RZ] ;  /* 0x00000000fffff984 */ /* 0x000fe20000000800 */
[----:B------:R-:W-:Y:S01]  /*4ff0*/  @!PT LDS RZ, [RZ] ;  /* 0x00000000fffff984 */ /* 0x000fe20000000800 */
[----:B------:R-:W-:Y:S01]  /*5000*/  @!PT LDS RZ, [RZ] ;  /* 0x00000000fffff984 */ /* 0x000fe20000000800 */
[----:B------:R-:W-:Y:S01]  /*5010*/  @!PT LDS RZ, [RZ] ;  /* 0x00000000fffff984 */ /* 0x000fe20000000800 */
[----:B------:R2:W-:Y:S06]  /*5020*/  MEMBAR.ALL.CTA ;  /* 0x0000000000007992 */ /* 0x0005ec0000008000 */
[----:B--2---:R-:W2:Y:S01]  /*5030*/  FENCE.VIEW.ASYNC.S ;  /* 0x00000000000073c6 */ /* 0x004ea20000000000 */
[----:B------:R-:W1:Y:S08]  /*5040*/  @!P1 LDC R11, c[0x0][0xb20] ;  /* 0x0002c800ff0b9b82 */ /* 0x000e700000000800 */
[----:B------:R-:W1:Y:S01]  /*5050*/  @!P1 LDC R10, c[0x0][0xb0c] ;  /* 0x0002c300ff0a9b82 */ /* 0x000e620000000800 */
[----:B--2---:R2:W-:Y:S01]  /*5060*/  SYNCS.ARRIVE.TRANS64.RED.A1T0 RZ, [R0+URZ], RZ ;  /* 0x000000ff00ff79a7 */ /* 0x0045e200081004ff */
[----:B---3--:R-:W-:Y:S04]  /*5070*/  LOP3.LUT P4, RZ, R18, 0x1, RZ, 0xc0, !PT ;  /* 0x0000000112ff7812 */ /* 0x008fe8000788c0ff */
[----:B------:R-:W-:Y:S09]  /*5080*/  P2R R73, PR, RZ, 0x10 ;  /* 0x00000010ff497803 */ /* 0x000ff20000000000 */
[----:B------:R-:W-:Y:S02]  /*5090*/  @P4 MOV R31, R16 ;  /* 0x00000010001f4202 */ /* 0x000fe40000000f00 */
[----:B------:R-:W-:Y:S01]  /*50a0*/  @P4 LOP3.LUT R29, R17, 0xffff, RZ, 0xc0, !PT ;  /* 0x0000ffff111d4812 */ /* 0x000fe200078ec0ff */
[----:B--2-4-:R-:W-:Y:S06]  /*50b0*/  @!P0 BRA `(.L_x_83) ;  /* 0x0000000000a48947 */ /* 0x014fec0003800000 */
[----:B------:R-:W-:Y:S01]  /*50c0*/  IMAD.HI.U32 R36, R62, R25, RZ ;  /* 0x000000193e247227 */ /* 0x000fe200078e00ff */
[----:B------:R-:W-:Y:S02]  /*50d0*/  ISETP.NE.AND P0, PT, R24, 0x1, PT ;  /* 0x000000011800780c */ /* 0x000fe40003f05270 */
[----:B------:R-:W-:Y:S01]  /*50e0*/  ISETP.NE.AND P2, PT, R26, 0x1, PT ;  /* 0x000000011a00780c */ /* 0x000fe20003f45270 */
[-C--:B------:R-:W-:Y:S01]  /*50f0*/  IMAD.HI.U32 R34, R63, R56.reuse, RZ ;  /* 0x000000383f227227 */ /* 0x080fe200078e00ff */
[----:B------:R-:W-:Y:S02]  /*5100*/  SHF.R.U32.HI R33, RZ, R61, R36 ;  /* 0x0000003dff217219 */ /* 0x000fe40000011624 */
[----:B------:R-:W-:Y:S01]  /*5110*/  ISETP.NE.AND P3, PT, R28, 0x1, PT ;  /* 0x000000011c00780c */ /* 0x000fe20003f65270 */
[----:B------:R-:W-:Y:S01]  /*5120*/  IMAD.HI.U32 R40, R29, R25, RZ ;  /* 0x000000191d287227 */ /* 0x000fe200078e00ff */
[----:B------:R-:W-:Y:S02]  /*5130*/  SHF.R.U32.HI R34, RZ, R57, R34 ;  /* 0x00000039ff227219 */ /* 0x000fe40000011622 */
[----:B------:R-:W-:Y:S01]  /*5140*/  SEL R3, R62, R33, !P0 ;  /* 0x000000213e037207 */ /* 0x000fe20004000000 */
[----:B------:R-:W-:Y:S01]  /*5150*/  IMAD.HI.U32 R38, R31, R56, RZ ;  /* 0x000000381f267227 */ /* 0x000fe200078e00ff */
[----:B------:R-:W-:Y:S03]  /*5160*/  SEL R7, R63, R34, !P3 ;  /* 0x000000223f077207 */ /* 0x000fe60005800000 */
[-C--:B------:R-:W-:Y:S01]  /*5170*/  IMAD.HI.U32 R34, R3, R22.reuse, RZ ;  /* 0x0000001603227227 */ /* 0x080fe200078e00ff */
[----:B------:R-:W-:Y:S03]  /*5180*/  SHF.R.U32.HI R38, RZ, R57, R38 ;  /* 0x00000039ff267219 */ /* 0x000fe60000011626 */
[----:B------:R-:W-:Y:S01]  /*5190*/  IMAD.HI.U32 R36, R7, R22, RZ ;  /* 0x0000001607247227 */ /* 0x000fe200078e00ff */
[----:B------:R-:W-:Y:S02]  /*51a0*/  @P2 SHF.R.U32.HI R3, RZ, R23, R34 ;  /* 0x00000017ff032219 */ /* 0x000fe40000011622 */
[----:B------:R-:W-:Y:S02]  /*51b0*/  SHF.R.U32.HI R34, RZ, R61, R40 ;  /* 0x0000003dff227219 */ /* 0x000fe40000011628 */
[----:B------:R-:W-:Y:S01]  /*51c0*/  @P2 SHF.R.U32.HI R7, RZ, R23, R36 ;  /* 0x00000017ff072219 */ /* 0x000fe20000011624 */
[C---:B------:R-:W-:Y:S01]  /*51d0*/  IMAD R4, R26.reuse, R3, RZ ;  /* 0x000000031a047224 */ /* 0x040fe200078e02ff */
[----:B------:R-:W-:Y:S02]  /*51e0*/  SEL R5, R29, R34, !P0 ;  /* 0x000000221d057207 */ /* 0x000fe40004000000 */
[----:B------:R-:W-:Y:S01]  /*51f0*/  SEL R3, R31, R38, !P3 ;  /* 0x000000261f037207 */ /* 0x000fe20005800000 */
[----:B------:R-:W-:Y:S01]  /*5200*/  IMAD R6, R26, R7, RZ ;  /* 0x000000071a067224 */ /* 0x000fe200078e02ff */
[C---:B------:R-:W-:Y:S01]  /*5210*/  ISETP.GE.AND P0, PT, R5.reuse, R4, PT ;  /* 0x000000040500720c */ /* 0x040fe20003f06270 */
[----:B------:R-:W-:Y:S03]  /*5220*/  IMAD.HI.U32 R8, R5, R22, RZ ;  /* 0x0000001605087227 */ /* 0x000fe600078e00ff */
[----:B------:R-:W-:Y:S01]  /*5230*/  ISETP.GE.OR P0, PT, R3, R6, P0 ;  /* 0x000000060300720c */ /* 0x000fe20000706670 */
[----:B------:R-:W-:Y:S01]  /*5240*/  IMAD.MOV R6, RZ, RZ, -R3 ;  /* 0x000000ffff067224 */ /* 0x000fe200078e0a03 */
[-C--:B------:R-:W-:Y:S03]  /*5250*/  SHF.R.U32.HI R8, RZ, R23.reuse, R8 ;  /* 0x00000017ff087219 */ /* 0x080fe60000011608 */
[----:B------:R-:W-:Y:S01]  /*5260*/  IMAD R31, R28, R6, R31 ;  /* 0x000000061c1f7224 */ /* 0x000fe200078e021f */
[----:B------:R-:W-:Y:S05]  /*5270*/  SEL R9, R5, R8, !P2 ;  /* 0x0000000805097207 */ /* 0x000fea0005000000 */
[----:B------:R-:W-:Y:S02]  /*5280*/  IMAD.MOV R8, RZ, RZ, -R9 ;  /* 0x000000ffff087224 */ /* 0x000fe400078e0a09 */
[C---:B------:R-:W-:Y:S04]  /*5290*/  @!P0 IMAD.HI.U32 R4, R3.reuse, R22, RZ ;  /* 0x0000001603048227 */ /* 0x040fe800078e00ff */
[----:B------:R-:W-:Y:S01]  /*52a0*/  IMAD R8, R26, R8, R5 ;  /* 0x000000081a087224 */ /* 0x000fe200078e0205 */
[----:B------:R-:W-:Y:S04]  /*52b0*/  @!P0 SHF.R.U32.HI R4, RZ, R23, R4 ;  /* 0x00000017ff048219 */ /* 0x000fe80000011604 */
[----:B------:R-:W-:Y:S02]  /*52c0*/  @!P0 SEL R0, R3, R4, !P2 ;  /* 0x0000000403008207 */ /* 0x000fe40005000000 */
[----:B------:R-:W-:Y:S02]  /*52d0*/  IADD3 R4, PT, PT, -R5, RZ, RZ ;  /* 0x000000ff05047210 */ /* 0x000fe40007ffe1ff */
[----:B------:R-:W-:Y:S01]  /*52e0*/  @!P0 IADD3 R9, PT, PT, R9, -R0, RZ ;  /* 0x8000000009098210 */ /* 0x000fe20007ffe0ff */
[----:B------:R-:W-:Y:S02]  /*52f0*/  @!P0 IMAD R0, R7, R8, R0 ;  /* 0x0000000807008224 */ /* 0x000fe400078e0200 */
[----:B------:R-:W-:Y:S02]  /*5300*/  IMAD R29, R24, R4, R29 ;  /* 0x00000004181d7224 */ /* 0x000fe400078e021d */
[----:B------:R-:W-:Y:S02]  /*5310*/  @!P0 IMAD R5, R9, R26, R3 ;  /* 0x0000001a09058224 */ /* 0x000fe400078e0203 */
[----:B------:R-:W-:Y:S04]  /*5320*/  @!P0 IMAD.MOV.U32 R3, RZ, RZ, R0 ;  /* 0x000000ffff038224 */ /* 0x000fe800078e0000 */
[----:B------:R-:W-:Y:S02]  /*5330*/  IMAD R31, R3, R28, R31 ;  /* 0x0000001c031f7224 */ /* 0x000fe400078e021f */
[----:B------:R-:W-:Y:S07]  /*5340*/  IMAD R29, R5, R24, R29 ;  /* 0x00000018051d7224 */ /* 0x000fee00078e021d */
.L_x_83:
[----:B-1----:R-:W-:Y:S01]  /*5350*/  @!P1 ISETP.NE.AND P0, PT, R12, 0x1, PT ;  /* 0x000000010c00980c */ /* 0x002fe20003f05270 */
[----:B------:R-:W-:Y:S01]  /*5360*/  @!P1 IMAD.HI.U32 R4, R29, R13, RZ ;  /* 0x0000000d1d049227 */ /* 0x000fe200078e00ff */
[----:B------:R-:W-:Y:S01]  /*5370*/  R2UR UR42, R21 ;  /* 0x00000000152a72ca */ /* 0x000fe200000e0000 */
[----:B------:R-:W-:Y:S01]  /*5380*/  BSSY.RECONVERGENT B6, `(.L_x_84) ;  /* 0x0000031000067945 */ /* 0x000fe20003800200 */
[----:B------:R-:W-:Y:S01]  /*5390*/  R2UR UR41, R20 ;  /* 0x00000000142972ca */ /* 0x000fe200000e0000 */
[----:B------:R-:W-:Y:S01]  /*53a0*/  @!P1 IMAD.HI.U32 R0, R31, R14, RZ ;  /* 0x0000000e1f009227 */ /* 0x000fe200078e00ff */
[----:B------:R-:W-:Y:S02]  /*53b0*/  @!P1 SHF.R.U32.HI R4, RZ, R11, R4 ;  /* 0x0000000bff049219 */ /* 0x000fe40000011604 */
[----:B------:R-:W-:Y:S01]  /*53c0*/  @!P1 ISETP.NE.AND P2, PT, R10, 0x1, PT ;  /* 0x000000010a00980c */ /* 0x000fe20003f45270 */
[----:B------:R-:W-:Y:S01]  /*53d0*/  VIADD R75, R75, 0x1 ;  /* 0x000000014b4b7836 */ /* 0x000fe20000000000 */
[----:B------:R-:W-:Y:S02]  /*53e0*/  @!P1 SEL R3, R29, R4, !P0 ;  /* 0x000000041d039207 */ /* 0x000fe40004000000 */
[----:B------:R-:W-:Y:S02]  /*53f0*/  @!P1 SHF.R.U32.HI R0, RZ, R15, R0 ;  /* 0x0000000fff009219 */ /* 0x000fe40000011600 */
[----:B------:R-:W-:Y:S01]  /*5400*/  LOP3.LUT P0, RZ, R66, 0x1b0, RZ, 0xc0, !PT ;  /* 0x000001b042ff7812 */ /* 0x000fe2000780c0ff */
[----:B------:R-:W-:Y:S01]  /*5410*/  USHF.L.U32 UR42, UR42, 0x6, URZ ;  /* 0x000000062a2a7899 */ /* 0x000fe200080006ff */
[----:B------:R-:W-:Y:S01]  /*5420*/  @!P1 SEL R4, R31, R0, !P2 ;  /* 0x000000001f049207 */ /* 0x000fe20005000000 */
[----:B------:R-:W-:Y:S01]  /*5430*/  UIMAD UR41, UR41, 0x60, URZ ;  /* 0x00000060292978a4 */ /* 0x000fe2000f8e02ff */
[----:B------:R-:W-:Y:S03]  /*5440*/  @P4 SHF.R.U32.HI R67, RZ, 0x10, R17 ;  /* 0x00000010ff434819 */ /* 0x000fe60000011611 */
[----:B------:R-:W-:Y:S02]  /*5450*/  @!P1 IMAD.IADD R0, R3, 0x1, -R4 ;  /* 0x0000000103009824 */ /* 0x000fe400078e0a04 */
[----:B------:R-:W-:Y:S02]  /*5460*/  @!P1 IMAD.IADD R3, R4, 0x1, -R3 ;  /* 0x0000000104039824 */ /* 0x000fe400078e0a03 */
[----:B------:R-:W-:Y:S02]  /*5470*/  @!P1 IMAD R31, R0, R10, R31 ;  /* 0x0000000a001f9224 */ /* 0x000fe400078e021f */
[----:B------:R-:W-:Y:S01]  /*5480*/  @!P1 IMAD R29, R3, R12, R29 ;  /* 0x0000000c031d9224 */ /* 0x000fe200078e021d */
[----:B------:R-:W-:Y:S06]  /*5490*/  @!P0 BRA `(.L_x_85) ;  /* 0x00000000007c8947 */ /* 0x000fec0003800000 */
[----:B------:R-:W1:Y:S01]  /*54a0*/  LDCU.64 UR8, c[0x4][0x80] ;  /* 0x01001000ff0877ac */ /* 0x000e620008000a00 */
[----:B------:R-:W-:Y:S01]  /*54b0*/  MOV R16, 0x0 ;  /* 0x0000000000107802 */ /* 0x000fe20000000f00 */
[----:B------:R-:W-:Y:S02]  /*54c0*/  HFMA2 R12, -RZ, RZ, 0, 5.9604644775390625e-08 ;  /* 0x00000001ff0c7431 */ /* 0x000fe400000001ff */
[----:B------:R-:W-:Y:S01]  /*54d0*/  IMAD.MOV.U32 R8, RZ, RZ, 0x70 ;  /* 0x00000070ff087424 */ /* 0x000fe200078e00ff */
[----:B------:R2:W3:Y:S01]  /*54e0*/  LDC.64 R14, c[0x4][R16] ;  /* 0x01000000100e7b82 */ /* 0x0004e20000000a00 */
[----:B------:R-:W4:Y:S01]  /*54f0*/  LDCU.64 UR6, c[0x4][0x88] ;  /* 0x01001100ff0677ac */ /* 0x000f220008000a00 */
[----:B------:R-:W-:Y:S01]  /*5500*/  IMAD.MOV.U32 R13, RZ, RZ, RZ ;  /* 0x000000ffff0d7224 */ /* 0x000fe200078e00ff */
[----:B------:R-:W2:Y:S01]  /*5510*/  LDCU.64 UR4, c[0x4][0x8] ;  /* 0x01000100ff0477ac */ /* 0x000ea20008000a00 */
[----:B-1----:R-:W-:Y:S01]  /*5520*/  MOV R5, UR9 ;  /* 0x0000000900057c02 */ /* 0x002fe20008000f00 */
[----:B------:R-:W-:Y:S01]  /*5530*/  IMAD.U32 R4, RZ, RZ, UR8 ;  /* 0x00000008ff047e24 */ /* 0x000fe2000f8e00ff */
[----:B----4-:R-:W-:Y:S01]  /*5540*/  MOV R7, UR7 ;  /* 0x0000000700077c02 */ /* 0x010fe20008000f00 */
[----:B------:R-:W-:Y:S01]  /*5550*/  IMAD.U32 R6, RZ, RZ, UR6 ;  /* 0x00000006ff067e24 */ /* 0x000fe2000f8e00ff */
[----:B--2---:R-:W-:Y:S01]  /*5560*/  MOV R11, UR5 ;  /* 0x00000005000b7c02 */ /* 0x004fe20008000f00 */
[----:B------:R-:W-:Y:S02]  /*5570*/  IMAD.U32 R10, RZ, RZ, UR4 ;  /* 0x00000004ff0a7e24 */ /* 0x000fe4000f8e00ff */
[----:B------:R-:W-:Y:S07]  /*5580*/  LEPC R20, `(.L_x_86) ;  /* 0x000000001014794e */ /* 0x000fee0000000000 */
[----:B---3-5:R-:W-:Y:S05]  /*5590*/  CALL.ABS.NOINC R14 ;  /* 0x000000000e007343 */ /* 0x028fea0003c00000 */
.L_x_86:
[----:B------:R-:W1:Y:S01]  /*55a0*/  LDCU.64 UR8, c[0x4][0x80] ;  /* 0x01001000ff0877ac */ /* 0x000e620008000a00 */
[----:B------:R-:W2:Y:S01]  /*55b0*/  LDC.64 R16, c[0x4][R16] ;  /* 0x0100000010107b82 */ /* 0x000ea20000000a00 */
[----:B------:R-:W-:Y:S02]  /*55c0*/  HFMA2 R12, -RZ, RZ, 0, 5.9604644775390625e-08 ;  /* 0x00000001ff0c7431 */ /* 0x000fe400000001ff */
[----:B------:R-:W-:Y:S02]  /*55d0*/  IMAD.MOV.U32 R8, RZ, RZ, 0x70 ;  /* 0x00000070ff087424 */ /* 0x000fe400078e00ff */
[----:B------:R-:W-:Y:S01]  /*55e0*/  IMAD.MOV.U32 R13, RZ, RZ, RZ ;  /* 0x000000ffff0d7224 */ /* 0x000fe200078e00ff */
[----:B------:R-:W3:Y:S01]  /*55f0*/  LDCU.64 UR6, c[0x4][0x88] ;  /* 0x01001100ff0677ac */ /* 0x000ee20008000a00 */
[----:B------:R-:W4:Y:S01]  /*5600*/  LDCU.64 UR4, c[0x4][0x8] ;  /* 0x01000100ff0477ac */ /* 0x000f220008000a00 */
[----:B-1----:R-:W-:Y:S02]  /*5610*/  MOV R4, UR8 ;  /* 0x0000000800047c02 */ /* 0x002fe40008000f00 */
[----:B------:R-:W-:Y:S02]  /*5620*/  MOV R5, UR9 ;  /* 0x0000000900057c02 */ /* 0x000fe40008000f00 */
[----:B---3--:R-:W-:Y:S01]  /*5630*/  MOV R7, UR7 ;  /* 0x0000000700077c02 */ /* 0x008fe20008000f00 */
[----:B------:R-:W-:Y:S01]  /*5640*/  IMAD.U32 R6, RZ, RZ, UR6 ;  /* 0x00000006ff067e24 */ /* 0x000fe2000f8e00ff */
[----:B----4-:R-:W-:Y:S01]  /*5650*/  MOV R11, UR5 ;  /* 0x00000005000b7c02 */ /* 0x010fe20008000f00 */
[----:B------:R-:W-:Y:S02]  /*5660*/  IMAD.U32 R10, RZ, RZ, UR4 ;  /* 0x00000004ff0a7e24 */ /* 0x000fe4000f8e00ff */
[----:B------:R-:W-:Y:S07]  /*5670*/  LEPC R20, `(.L_x_85) ;  /* 0x000000001014794e */ /* 0x000fee0000000000 */
[----:B--2---:R-:W-:Y:S05]  /*5680*/  CALL.ABS.NOINC R16 ;  /* 0x0000000010007343 */ /* 0x004fea0003c00000 */
.L_x_85:
[----:B------:R-:W-:Y:S05]  /*5690*/  BSYNC.RECONVERGENT B6 ;  /* 0x0000000000067941 */ /* 0x000fea0003800200 */
.L_x_84:
[----:B------:R-:W-:Y:S01]  /*56a0*/  ISETP.NE.U32.AND P4, PT, R54, RZ, PT ;  /* 0x000000ff3600720c */ /* 0x000fe20003f85070 */
[----:B------:R-:W-:Y:S01]  /*56b0*/  UISETP.NE.AND UP2, UPT, UR51, URZ, UPT ;  /* 0x000000ff3300728c */ /* 0x000fe2000bf45270 */
[----:B------:R-:W-:Y:S01]  /*56c0*/  ISETP.NE.U32.AND P2, PT, RZ, UR38, PT ;  /* 0x00000026ff007c0c */ /* 0x000fe2000bf45070 */
[----:B------:R-:W-:Y:S01]  /*56d0*/  UISETP.NE.U32.AND UP1, UPT, UR44, URZ, UPT ;  /* 0x000000ff2c00728c */ /* 0x000fe2000bf25070 */
[----:B------:R-:W-:Y:S01]  /*56e0*/  ISETP.NE.AND.EX P4, PT, R55, RZ, PT, P4 ;  /* 0x000000ff3700720c */ /* 0x000fe20003f85340 */
[----:B------:R-:W-:Y:S01]  /*56f0*/  UPLOP3.LUT UP0, UPT, UPT, UPT, UPT, 0x40, 0x4 ;  /* 0x000000000004789c */ /* 0x000fe20003f0e870 */
[----:B------:R-:W-:Y:S01]  /*5700*/  ISETP.NE.AND.EX P2, PT, RZ, UR39, PT, P2 ;  /* 0x00000027ff007c0c */ /* 0x000fe2000bf45320 */
[----:B------:R-:W-:Y:S01]  /*5710*/  UISETP.NE.AND.EX UP1, UPT, UR45, URZ, UPT, UP1 ;  /* 0x000000ff2d00728c */ /* 0x000fe2000bf25310 */
[----:B------:R-:W-:Y:S04]  /*5720*/  PLOP3.LUT P1, PT, PT, PT, UP2, 0x80, 0x8 ;  /* 0x000000000008781c */ /* 0x000fe80003f2f028 */
[----:B------:R-:W-:Y:S06]  /*5730*/  @UP2 UPLOP3.LUT UP0, UPT, UPT, UPT, UP1, 0x80, 0x8 ;  /* 0x000000000008289c */ /* 0x000fec0003f0f010 */
[----:B------:R-:W-:Y:S01]  /*5740*/  PLOP3.LUT P0, PT, PT, PT, UP0, 0x80, 0x8 ;  /* 0x000000000008781c */ /* 0x000fe20003f0f008 */
[----:B------:R-:W-:Y:S01]  /*5750*/  @!UPT UIADD3 URZ, UPT, UPT, URZ, URZ, URZ ;  /* 0x000000fffffff290 */ /* 0x000fe2000fffe0ff */
[----:B------:R-:W-:Y:S11]  /*5760*/  BRA.U !UP1, `(.L_x_87) ;  /* 0x0000000109387547 */ /* 0x000ff6000b800000 */
[----:B------:R-:W-:Y:S01]  /*5770*/  UISETP.NE.U32.AND UP0, UPT, UR38, URZ, UPT ;  /* 0x000000ff2600728c */ /* 0x000fe2000bf05070 */
[----:B------:R-:W-:Y:S02]  /*5780*/  HFMA2 R0, -RZ, RZ, 0, 5.9604644775390625e-08 ;  /* 0x00000001ff007431 */ /* 0x000fe400000001ff */
[----:B------:R-:W-:Y:S01]  /*5790*/  IMAD.MOV.U32 R59, RZ, RZ, 0x1 ;  /* 0x00000001ff3b7424 */ /* 0x000fe200078e00ff */
[----:B------:R-:W-:Y:S06]  /*57a0*/  UISETP.NE.AND.EX UP0, UPT, UR39, URZ, UPT, UP0 ;  /* 0x000000ff2700728c */ /* 0x000fec000bf05300 */
[----:B------:R-:W-:Y:S05]  /*57b0*/  PLOP3.LUT P3, PT, PT, PT, UP0, 0x80, 0x8 ;  /* 0x000000000008781c */ /* 0x000fea0003f6f008 */
[----:B------:R-:W1:Y:S01]  /*57c0*/  @UP0 LDCU.64 UR6, c[0x0][0x888] ;  /* 0x00011100ff0607ac */ /* 0x000e620008000a00 */
[----:B------:R-:W-:Y:S07]  /*57d0*/  @UP0 UIMAD UR4, UR36, UR44, URZ ;  /* 0x0000002c240402a4 */ /* 0x000fee000f8e02ff */
[----:B------:R-:W-:Y:S01]  /*57e0*/  @!P3 PRMT R59, R0, 0x7610, R59 ;  /* 0x00007610003bb816 */ /* 0x000fe2000000003b */
[----:B-1----:R-:W-:Y:S03]  /*57f0*/  @UP0 UIMAD.WIDE UR6, UR4, 0x4, UR6 ;  /* 0x00000004040608a5 */ /* 0x002fe6000f8e0206 */
[----:B------:R-:W1:Y:S03]  /*5800*/  @!UP0 LDCU UR4, c[0x0][0x880] ;  /* 0x00011000ff0487ac */ /* 0x000e660008000800 */
[----:B------:R-:W-:Y:S01]  /*5810*/  IMAD.U32 R4, RZ, RZ, UR6 ;  /* 0x00000006ff047e24 */ /* 0x000fe2000f8e00ff */
[----:B------:R-:W-:Y:S05]  /*5820*/  MOV R5, UR7 ;  /* 0x0000000700057c02 */ /* 0x000fea0008000f00 */
[----:B-----5:R2:W5:Y:S02]  /*5830*/  @P3 LDG.E R35, desc[UR46][R4.64] ;  /* 0x0000002e04233981 */ /* 0x020564000c1e1900 */
[----:B-12---:R-:W-:Y:S02]  /*5840*/  @!P3 IMAD.U32 R35, RZ, RZ, UR4 ;  /* 0x00000004ff23be24 */ /* 0x006fe4000f8e00ff */
.L_x_87:
[----:B------:R-:W-:Y:S05]  /*5850*/  @!P4 BRA `(.L_x_88) ;  /* 0x000000000020c947 */ /* 0x000fea0003800000 */
[----:B------:R-:W-:Y:S04]  /*5860*/  ISETP.NE.U32.AND P3, PT, R52, RZ, PT ;  /* 0x000000ff3400720c */ /* 0x000fe80003f65070 */
[----:B------:R-:W-:Y:S11]  /*5870*/  ISETP.NE.AND.EX P3, PT, R53, RZ, PT, P3 ;  /* 0x000000ff3500720c */ /* 0x000ff60003f65330 */
[----:B------:R-:W-:Y:S02]  /*5880*/  @!UPT UIADD3 URZ, UPT, UPT, URZ, URZ, URZ ;  /* 0x000000fffffff290 */ /* 0x000fe4000fffe0ff */
[----:B------:R-:W1:Y:S01]  /*5890*/  @P3 LDC.64 R4, c[0x0][0x8a8] ;  /* 0x00022a00ff043b82 */ /* 0x000e620000000a00 */
[----:B------:R-:W-:Y:S04]  /*58a0*/  @P3 IMAD R0, R54, UR36, RZ ;  /* 0x0000002436003c24 */ /* 0x000fe8000f8e02ff */
[----:B-1----:R-:W-:Y:S05]  /*58b0*/  @P3 IMAD.WIDE R4, R0, 0x4, R4 ;  /* 0x0000000400043825 */ /* 0x002fea00078e0204 */
[----:B-----5:R1:W5:Y:S02]  /*58c0*/  @P3 LDG.E R32, desc[UR46][R4.64] ;  /* 0x0000002e04203981 */ /* 0x020364000c1e1900 */
[----:B-1----:R-:W2:Y:S02]  /*58d0*/  @!P3 LDC R32, c[0x0][0x8a0] ;  /* 0x00022800ff20bb82 */ /* 0x002ea40000000800 */
.L_x_88:
[----:B-----5:R-:W-:Y:S01]  /*58e0*/  FSETP.NEU.AND P3, PT, R35, RZ, PT ;  /* 0x000000ff2300720b */ /* 0x020fe20003f6d000 */
[----:B------:R-:W-:Y:S01]  /*58f0*/  IMAD.SHL.U32 R39, R64, 0x2, RZ ;  /* 0x0000000240277824 */ /* 0x000fe200078e00ff */
[----:B------:R-:W-:Y:S01]  /*5900*/  SEL R6, RZ, 0xffffffff, P2 ;  /* 0xffffffffff067807 */ /* 0x000fe20001000000 */
[----:B------:R-:W-:Y:S01]  /*5910*/  BSSY B1, `(.L_x_89) ;  /* 0x0000035000017945 */ /* 0x000fe20003800000 */
[----:B------:R-:W-:Y:S01]  /*5920*/  @P1 LOP3.LUT P2, RZ, R59, 0xff, RZ, 0xc0, !PT ;  /* 0x000000ff3bff1812 */ /* 0x000fe2000784c0ff */
[----:B------:R-:W-:Y:S01]  /*5930*/  VIADD R78, R39, UR48 ;  /* 0x00000030274e7c36 */ /* 0x000fe20008000000 */
[----:B------:R-:W-:Y:S01]  /*5940*/  @P1 SEL R5, RZ, 0xffffffff, P3 ;  /* 0xffffffffff051807 */ /* 0x000fe20001800000 */
[----:B------:R-:W-:Y:S01]  /*5950*/  IMAD.MOV.U32 R84, RZ, RZ, 0x1 ;  /* 0x00000001ff547424 */ /* 0x000fe200078e00ff */
[----:B------:R-:W-:Y:S01]  /*5960*/  LOP3.LUT R70, R70, 0x1, RZ, 0x3c, !PT ;  /* 0x0000000146467812 */ /* 0x000fe200078e3cff */
[----:B------:R-:W-:Y:S01]  /*5970*/  IMAD.MOV.U32 R38, RZ, RZ, RZ ;  /* 0x000000ffff267224 */ /* 0x000fe200078e00ff */
[----:B------:R-:W-:Y:S02]  /*5980*/  @P0 SEL R5, R6, R5, !P2 ;  /* 0x0000000506050207 */ /* 0x000fe40005000000 */
[----:B------:R-:W-:Y:S02]  /*5990*/  CS2R R50, SRZ ;  /* 0x0000000000327805 */ /* 0x000fe4000001ff00 */
[C---:B------:R-:W-:Y:S02]  /*59a0*/  LEA R79, R30.reuse, UR48, 0x3 ;  /* 0x000000301e4f7c11 */ /* 0x040fe4000f8e18ff */
[----:B------:R-:W-:Y:S02]  /*59b0*/  CS2R R48, SRZ ;  /* 0x0000000000307805 */ /* 0x000fe4000001ff00 */
[----:B------:R-:W-:Y:S02]  /*59c0*/  @P1 LOP3.LUT R5, R5, 0x1, RZ, 0xc0, !PT ;  /* 0x0000000105051812 */ /* 0x000fe400078ec0ff */
[----:B------:R-:W-:Y:S02]  /*59d0*/  CS2R R42, SRZ ;  /* 0x00000000002a7805 */ /* 0x000fe4000001ff00 */
[----:B------:R-:W-:Y:S02]  /*59e0*/  SHF.L.U32 R4, R69, 0x1f, RZ ;  /* 0x0000001f45047819 */ /* 0x000fe400000006ff */
[----:B------:R-:W-:Y:S02]  /*59f0*/  CS2R R40, SRZ ;  /* 0x0000000000287805 */ /* 0x000fe4000001ff00 */
[----:B------:R-:W-:Y:S01]  /*5a00*/  ISETP.NE.U32.OR P5, PT, R5, 0x1, !P1 ;  /* 0x000000010500780c */ /* 0x000fe20004fa5470 */
[----:B------:R-:W-:Y:S01]  /*5a10*/  IMAD.IADD R77, R71, 0x1, R78 ;  /* 0x00000001474d7824 */ /* 0x000fe200078e024e */
[----:B------:R-:W-:Y:S02]  /*5a20*/  PLOP3.LUT P2, PT, PT, PT, UP1, 0x80, 0x8 ;  /* 0x000000000008781c */ /* 0x000fe40003f4f018 */
[----:B------:R-:W-:Y:S02]  /*5a30*/  LOP3.LUT P4, R74, R59, 0xff, RZ, 0xc0, !PT ;  /* 0x000000ff3b4a7812 */ /* 0x000fe4000788c0ff */
[----:B------:R-:W-:Y:S02]  /*5a40*/  SEL R5, RZ, 0xffffffff, P3 ;  /* 0xffffffffff057807 */ /* 0x000fe40001800000 */
[----:B------:R-:W-:Y:S02]  /*5a50*/  LEA.HI R33, R30, R30, RZ, 0x1 ;  /* 0x0000001e1e217211 */ /* 0x000fe400078f08ff */
[----:B------:R-:W-:Y:S02]  /*5a60*/  P2R R76, PR, RZ, 0x20 ;  /* 0x00000020ff4c7803 */ /* 0x000fe40000000000 */
[----:B------:R-:W-:Y:S02]  /*5a70*/  SHF.R.U32.HI R3, RZ, 0x1, R33 ;  /* 0x00000001ff037819 */ /* 0x000fe40000011621 */
[----:B------:R-:W-:Y:S02]  /*5a80*/  @P5 SHF.L.U32 R7, R70, 0x1f, RZ ;  /* 0x0000001f46075819 */ /* 0x000fe400000006ff */
[----:B------:R-:W-:Y:S01]  /*5a90*/  @P2 SEL R5, R6, R5, !P4 ;  /* 0x0000000506052207 */ /* 0x000fe20006000000 */
[----:B------:R-:W-:Y:S01]  /*5aa0*/  IMAD R0, R3, 0x60, R2 ;  /* 0x0000006003007824 */ /* 0x000fe200078e0202 */
[----:B------:R-:W1:Y:S01]  /*5ab0*/  @P5 SYNCS.PHASECHK.TRANS64.TRYWAIT P1, [UR48+0x50], R7 ;  /* 0x00005007ff0055a7 */ /* 0x000e620008021130 */
[----:B------:R-:W-:Y:S02]  /*5ac0*/  LOP3.LUT R33, R33, 0xffe, RZ, 0xc0, !PT ;  /* 0x00000ffe21217812 */ /* 0x000fe400078ec0ff */
[----:B------:R-:W-:Y:S03]  /*5ad0*/  LOP3.LUT R5, R5, 0x1, RZ, 0xc0, !PT ;  /* 0x0000000105057812 */ /* 0x000fe600078ec0ff */
[----:B------:R-:W-:Y:S01]  /*5ae0*/  IMAD.IADD R33, R30, 0x1, -R33 ;  /* 0x000000011e217824 */ /* 0x000fe200078e0a21 */
[----:B------:R-:W-:Y:S03]  /*5af0*/  ISETP.NE.U32.AND P2, PT, R5, 0x1, PT ;  /* 0x000000010500780c */ /* 0x000fe60003f45070 */
[----:B------:R-:W-:Y:S01]  /*5b00*/  IMAD R33, R33, 0x100000, R0 ;  /* 0x0010000021217824 */ /* 0x000fe200078e0200 */
[----:B------:R-:W-:Y:S01]  /*5b10*/  P2R R85, PR, RZ, 0x4 ;  /* 0x00000004ff557803 */ /* 0x000fe20000000000 */
[----:B------:R3:W4:Y:S01]  /*5b20*/  SYNCS.PHASECHK.TRANS64.TRYWAIT P0, [R79+URZ+0xb0], R4 ;  /* 0x0000b0044f0075a7 */ /* 0x00072200080011ff */
[----:B-1----:R-:W-:Y:S01]  /*5b30*/  @P5 SEL R84, RZ, 0x1, !P1 ;  /* 0x00000001ff545807 */ /* 0x002fe20004800000 */
[----:B---3--:R-:W-:Y:S06]  /*5b40*/  @!P5 BRA `(.L_x_90) ;  /* 0x000000000044d947 */ /* 0x008fec0003800000 */
[----:B------:R-:W-:Y:S01]  /*5b50*/  IMAD.MOV.U32 R50, RZ, RZ, RZ ;  /* 0x000000ffff327224 */ /* 0x000fe200078e00ff */
[----:B------:R-:W-:Y:S01]  /*5b60*/  ISETP.NE.AND P1, PT, R84, RZ, PT ;  /* 0x000000ff5400720c */ /* 0x000fe20003f25270 */
[----:B------:R-:W-:Y:S01]  /*5b70*/  BSSY B0, `(.L_x_91) ;  /* 0x0000008000007945 */ /* 0x000fe20003800000 */
[----:B------:R-:W-:Y:S02]  /*5b80*/  CS2R R42, SRZ ;  /* 0x00000000002a7805 */ /* 0x000fe4000001ff00 */
[----:B------:R-:W-:Y:S02]  /*5b90*/  CS2R R40, SRZ ;  /* 0x0000000000287805 */ /* 0x000fe4000001ff00 */
[----:B------:R-:W-:Y:S07]  /*5ba0*/  CS2R R48, SRZ ;  /* 0x0000000000307805 */ /* 0x000fee000001ff00 */
[----:B------:R-:W-:Y:S05]  /*5bb0*/  @P1 BRA `(.L_x_92) ;  /* 0x00000000000c1947 */ /* 0x000fea0003800000 */
[----:B------:R-:W-:Y:S04]  /*5bc0*/  SHF.L.U32 R3, R70, 0x1f, RZ ;  /* 0x0000001f46037819 */ /* 0x000fe800000006ff */
[----:B------:R-:W1:Y:S02]  /*5bd0*/  SYNCS.PHASECHK.TRANS64.TRYWAIT P1, [UR48+0x50], R3 ;  /* 0x00005003ff0075a7 */ /* 0x000e640008021130 */
[----:B-1----:R-:W-:Y:S05]  /*5be0*/  @!P1 BRA `(.L_x_93) ;  /* 0x0000002400749947 */ /* 0x002fea0003800000 */
.L_x_92:
[----:B------:R-:W-:Y:S05]  /*5bf0*/  BSYNC B0 ;  /* 0x0000000000007941 */ /* 0x000fea0003800000 */
.L_x_91:
[----:B------:R-:W-:Y:S01]  /*5c00*/  ISETP.NE.AND P1, PT, R85, RZ, PT ;  /* 0x000000ff5500720c */ /* 0x000fe20003f25270 */
[----:B------:R-:W-:Y:S11]  /*5c10*/  HFMA2 R38, -RZ, RZ, 0, 5.9604644775390625e-08 ;  /* 0x00000001ff267431 */ /* 0x000ff600000001ff */
[----:B------:R-:W-:Y:S01]  /*5c20*/  @!UPT UIADD3 URZ, UPT, UPT, URZ, URZ, URZ ;  /* 0x000000fffffff290 */ /* 0x000fe2000fffe0ff */
[----:B------:R-:W-:Y:S05]  /*5c30*/  @P1 WARPSYNC.ALL ;  /* 0x0000000000001948 */ /* 0x000fea0003800000 */
[----:B------:R3:W1:Y:S04]  /*5c40*/  @P1 LDSM.16.M88.4 R40, [R39+UR48+0x200] ;  /* 0x000200302728183b */ /* 0x0006680008000200 */
[----:B------:R3:W1:Y:S02]  /*5c50*/  @P1 LDSM.16.M88.4 R48, [R77+0x200] ;  /* 0x000200004d30183b */ /* 0x0006640000000200 */
.L_x_90:
[----:B------:R-:W-:Y:S05]  /*5c60*/  BSYNC B1 ;  /* 0x0000000000017941 */ /* 0x000fea0003800000 */
.L_x_89:
[----:B-1----:R-:W-:Y:S04]  /*5c70*/  SHF.R.U32.HI R0, RZ, 0x15, R33 ;  /* 0x00000015ff007819 */ /* 0x002fe80000011621 */
[----:B------:R-:W-:Y:S01]  /*5c80*/  LOP3.LUT P1, RZ, R0, 0x3, R65, 0x48, !PT ;  /* 0x0000000300ff7812 */ /* 0x000fe20007824841 */
[----:B------:R-:W-:Y:S01]  /*5c90*/  @!UPT UIADD3 URZ, UPT, UPT, URZ, URZ, URZ ;  /* 0x000000fffffff290 */ /* 0x000fe2000fffe0ff */
[----:B----4-:R-:W-:Y:S11]  /*5ca0*/  @P0 BRA `(.L_x_94) ;  /* 0x0000000000080947 */ /* 0x010ff60003800000 */
[----:B------:R-:W1:Y:S02]  /*5cb0*/  SYNCS.PHASECHK.TRANS64.TRYWAIT P0, [R79+URZ+0xb0], R4 ;  /* 0x0000b0044f0075a7 */ /* 0x000e6400080011ff */
[----:B-1----:R-:W-:Y:S05]  /*5cc0*/  @!P0 BRA `(.L_x_95) ;  /* 0x0000002400548947 */ /* 0x002fea0003800000 */
.L_x_94:
[----:B------:R-:W-:Y:S05]  /*5cd0*/  @!P1 BRA `(.L_x_96) ;  /* 0x0000000000409947 */ /* 0x000fea0003800000 */
[----:B------:R-:W4:Y:S01]  /*5ce0*/  LDCU.64 UR8, c[0x4][0x70] ;  /* 0x01000e00ff0877ac */ /* 0x000f220008000a00 */
[----:B------:R-:W-:Y:S01]  /*5cf0*/  MOV R15, 0x0 ;  /* 0x00000000000f7802 */ /* 0x000fe20000000f00 */
[----:B------:R-:W-:Y:S02]  /*5d00*/  HFMA2 R12, -RZ, RZ, 0, 5.9604644775390625e-08 ;  /* 0x00000001ff0c7431 */ /* 0x000fe400000001ff */
[----:B------:R-:W-:Y:S02]  /*5d10*/  IMAD.MOV.U32 R8, RZ, RZ, 0x192 ;  /* 0x00000192ff087424 */ /* 0x000fe400078e00ff */
[----:B------:R-:W-:Y:S01]  /*5d20*/  IMAD.MOV.U32 R13, RZ, RZ, RZ ;  /* 0x000000ffff0d7224 */ /* 0x000fe200078e00ff */
[----:B------:R-:W5:Y:S01]  /*5d30*/  LDCU.64 UR6, c[0x4][0x78] ;  /* 0x01000f00ff0677ac */ /* 0x000f620008000a00 */
[----:B------:R-:W2:Y:S01]  /*5d40*/  LDC.64 R14, c[0x4][R15] ;  /* 0x010000000f0e7b82 */ /* 0x000ea20000000a00 */
[----:B------:R-:W3:Y:S01]  /*5d50*/  LDCU.64 UR4, c[0x4][0x10] ;  /* 0x01000200ff0477ac */ /* 0x000ee20008000a00 */
[----:B----4-:R-:W-:Y:S01]  /*5d60*/  MOV R5, UR9 ;  /* 0x0000000900057c02 */ /* 0x010fe20008000f00 */
[----:B-1----:R-:W-:Y:S01]  /*5d70*/  IMAD.U32 R4, RZ, RZ, UR8 ;  /* 0x00000008ff047e24 */ /* 0x002fe2000f8e00ff */
[----:B-----5:R-:W-:Y:S01]  /*5d80*/  MOV R7, UR7 ;  /* 0x0000000700077c02 */ /* 0x020fe20008000f00 */
[----:B------:R-:W-:Y:S01]  /*5d90*/  IMAD.U32 R6, RZ, RZ, UR6 ;  /* 0x00000006ff067e24 */ /* 0x000fe2000f8e00ff */
[----:B---3--:R-:W-:Y:S01]  /*5da0*/  MOV R11, UR5 ;  /* 0x00000005000b7c02 */ /* 0x008fe20008000f00 */
[----:B------:R-:W-:Y:S02]  /*5db0*/  IMAD.U32 R10, RZ, RZ, UR4 ;  /* 0x00000004ff0a7e24 */ /* 0x000fe4000f8e00ff */
[----:B------:R-:W-:Y:S07]  /*5dc0*/  LEPC R20, `(.L_x_96) ;  /* 0x000000001014794e */ /* 0x000fee0000000000 */
[----:B--2---:R-:W-:Y:S05]  /*5dd0*/  CALL.ABS.NOINC R14 ;  /* 0x000000000e007343 */ /* 0x004fea0003c00000 */
.L_x_96:
[C---:B------:R-:W-:Y:S01]  /*5de0*/  SHF.L.U32 R20, R40.reuse, 0x10, RZ ;  /* 0x0000001028147819 */ /* 0x040fe200000006ff */
[----:B------:R-:W-:Y:S05]  /*5df0*/  WARPSYNC.ALL ;  /* 0x0000000000007948 */ /* 0x000fea0003800000 */
[----:B------:R-:W-:Y:S01]  /*5e00*/  R2UR UR4, R33 ;  /* 0x00000000210472ca */ /* 0x000fe200000e0000 */
[----:B------:R-:W-:Y:S01]  /*5e10*/  BSSY.RECONVERGENT B0, `(.L_x_97) ;  /* 0x000004e000007945 */ /* 0x000fe20003800200 */
[----:B------:R-:W-:Y:S02]  /*5e20*/  LOP3.LUT R34, R40, 0xffff0000, RZ, 0xc0, !PT ;  /* 0xffff000028227812 */ /* 0x000fe400078ec0ff */
[----:B------:R-:W-:Y:S02]  /*5e30*/  LOP3.LUT R36, R41, 0xffff0000, RZ, 0xc0, !PT ;  /* 0xffff000029247812 */ /* 0x000fe400078ec0ff */
[----:B------:R-:W-:Y:S02]  /*5e40*/  SHF.L.U32 R21, R42, 0x10, RZ ;  /* 0x000000102a157819 */ /* 0x000fe400000006ff */
[----:B------:R-:W-:Y:S02]  /*5e50*/  SHF.L.U32 R37, R43, 0x10, RZ ;  /* 0x000000102b257819 */ /* 0x000fe400000006ff */
[----:B------:R-:W-:Y:S03]  /*5e60*/  ISETP.NE.AND P0, PT, R72, RZ, PT ;  /* 0x000000ff4800720c */ /* 0x000fe60003f05270 */
[----:B-1----:R-:W2:Y:S02]  /*5e70*/  LDTM.16dp256bit.x4 R4, tmem[UR4] ;  /* 0x00000004000479ee */ /* 0x002ea40008120000 */
[C---:B--2---:R-:W-:Y:S01]  /*5e80*/  FMUL R0, R32.reuse, R4 ;  /* 0x0000000420007220 */ /* 0x044fe20000400000 */
[C---:B------:R-:W-:Y:S01]  /*5e90*/  FMUL R3, R32.reuse, R5 ;  /* 0x0000000520037220 */ /* 0x040fe20000400000 */
[C---:B------:R-:W-:Y:S01]  /*5ea0*/  FMUL R6, R32.reuse, R6 ;  /* 0x0000000620067220 */ /* 0x040fe20000400000 */
[C---:B------:R-:W-:Y:S01]  /*5eb0*/  FMUL R7, R32.reuse, R7 ;  /* 0x0000000720077220 */ /* 0x040fe20000400000 */
[----:B------:R-:W-:Y:S01]  /*5ec0*/  FFMA R0, R35, R20, R0 ;  /* 0x0000001423007223 */ /* 0x000fe20000000000 */
[----:B------:R-:W-:Y:S01]  /*5ed0*/  SHF.L.U32 R20, R41, 0x10, RZ ;  /* 0x0000001029147819 */ /* 0x000fe200000006ff */
[----:B------:R-:W-:Y:S01]  /*5ee0*/  FFMA R3, R35, R34, R3 ;  /* 0x0000002223037223 */ /* 0x000fe20000000003 */
[----:B------:R-:W-:Y:S01]  /*5ef0*/  LOP3.LUT R34, R43, 0xffff0000, RZ, 0xc0, !PT ;  /* 0xffff00002b227812 */ /* 0x000fe200078ec0ff */
[C---:B------:R-:W-:Y:S01]  /*5f00*/  FMUL R4, R32.reuse, R8 ;  /* 0x0000000820047220 */ /* 0x040fe20000400000 */
[----:B------:R-:W-:Y:S01]  /*5f10*/  FMUL R5, R32, R9 ;  /* 0x0000000920057220 */ /* 0x000fe20000400000 */
[----:B------:R-:W-:Y:S01]  /*5f20*/  FFMA R6, R35, R20, R6 ;  /* 0x0000001423067223 */ /* 0x000fe20000000006 */
[----:B------:R-:W-:Y:S01]  /*5f30*/  LOP3.LUT R20, R42, 0xffff0000, RZ, 0xc0, !PT ;  /* 0xffff00002a147812 */ /* 0x000fe200078ec0ff */
[C---:B------:R-:W-:Y:S01]  /*5f40*/  FMUL R10, R32.reuse, R10 ;  /* 0x0000000a200a7220 */ /* 0x040fe20000400000 */
[----:B------:R-:W-:Y:S01]  /*5f50*/  F2FP.BF16.F32.PACK_AB R44, R3, R0 ;  /* 0x00000000032c723e */ /* 0x000fe200000010ff */
[----:B------:R-:W-:Y:S01]  /*5f60*/  FFMA R7, R35, R36, R7 ;  /* 0x0000002423077223 */ /* 0x000fe20000000007 */
[----:B------:R-:W-:Y:S01]  /*5f70*/  LOP3.LUT R36, R51, 0xffff0000, RZ, 0xc0, !PT ;  /* 0xffff000033247812 */ /* 0x000fe200078ec0ff */
[----:B------:R-:W-:Y:S01]  /*5f80*/  FMUL R11, R32, R11 ;  /* 0x0000000b200b7220 */ /* 0x000fe20000400000 */
[----:B------:R-:W-:Y:S01]  /*5f90*/  FFMA R4, R35, R21, R4 ;  /* 0x0000001523047223 */ /* 0x000fe20000000004 */
[----:B------:R-:W-:Y:S01]  /*5fa0*/  SHF.L.U32 R21, R49, 0x10, RZ ;  /* 0x0000001031157819 */ /* 0x000fe200000006ff */
[C---:B------:R-:W-:Y:S01]  /*5fb0*/  FFMA R5, R35.reuse, R20, R5 ;  /* 0x0000001423057223 */ /* 0x040fe20000000005 */
[C---:B------:R-:W-:Y:S01]  /*5fc0*/  SHF.L.U32 R20, R48.reuse, 0x10, RZ ;  /* 0x0000001030147819 */ /* 0x040fe200000006ff */
[----:B------:R-:W-:Y:S01]  /*5fd0*/  FFMA R10, R35, R37, R10 ;  /* 0x00000025230a7223 */ /* 0x000fe2000000000a */
[----:B------:R-:W-:Y:S01]  /*5fe0*/  SHF.L.U32 R37, R51, 0x10, RZ ;  /* 0x0000001033257819 */ /* 0x000fe200000006ff */
[C---:B------:R-:W-:Y:S01]  /*5ff0*/  FFMA R11, R35.reuse, R34, R11 ;  /* 0x00000022230b7223 */ /* 0x040fe2000000000b */
[----:B------:R-:W-:Y:S01]  /*6000*/  LOP3.LUT R34, R48, 0xffff0000, RZ, 0xc0, !PT ;  /* 0xffff000030227812 */ /* 0x000fe200078ec0ff */
[C---:B------:R-:W-:Y:S01]  /*6010*/  FMUL R8, R32.reuse, R12 ;  /* 0x0000000c20087220 */ /* 0x040fe20000400000 */
[C---:B------:R-:W-:Y:S01]  /*6020*/  FMUL R9, R32.reuse, R13 ;  /* 0x0000000d20097220 */ /* 0x040fe20000400000 */
[C---:B------:R-:W-:Y:S01]  /*6030*/  FMUL R14, R32.reuse, R14 ;  /* 0x0000000e200e7220 */ /* 0x040fe20000400000 */
[C---:B------:R-:W-:Y:S01]  /*6040*/  FMUL R15, R32.reuse, R15 ;  /* 0x0000000f200f7220 */ /* 0x040fe20000400000 */
[C---:B------:R-:W-:Y:S01]  /*6050*/  FFMA R8, R35.reuse, R20, R8 ;  /* 0x0000001423087223 */ /* 0x040fe20000000008 */
[C---:B------:R-:W-:Y:S01]  /*6060*/  FFMA R9, R35.reuse, R34, R9 ;  /* 0x0000002223097223 */ /* 0x040fe20000000009 */
[----:B------:R-:W-:Y:S01]  /*6070*/  FFMA R14, R35, R21, R14 ;  /* 0x00000015230e7223 */ /* 0x000fe2000000000e */
[----:B------:R-:W-:Y:S01]  /*6080*/  LOP3.LUT R20, R49, 0xffff0000, RZ, 0xc0, !PT ;  /* 0xffff000031147812 */ /* 0x000fe200078ec0ff */
[----:B------:R-:W-:Y:S01]  /*6090*/  FMUL R12, R32, R16 ;  /* 0x00000010200c7220 */ /* 0x000fe20000400000 */
[----:B------:R-:W-:Y:S01]  /*60a0*/  SHF.L.U32 R21, R50, 0x10, RZ ;  /* 0x0000001032157819 */ /* 0x000fe200000006ff */
[----:B------:R-:W-:Y:S01]  /*60b0*/  FMUL R13, R32, R17 ;  /* 0x00000011200d7220 */ /* 0x000fe20000400000 */
[----:B------:R-:W-:Y:S01]  /*60c0*/  LOP3.LUT R34, R50, 0xffff0000, RZ, 0xc0, !PT ;  /* 0xffff000032227812 */ /* 0x000fe200078ec0ff */
[C---:B------:R-:W-:Y:S01]  /*60d0*/  FMUL R18, R32.reuse, R18 ;  /* 0x0000001220127220 */ /* 0x040fe20000400000 */
[C---:B------:R-:W-:Y:S01]  /*60e0*/  FFMA R15, R35.reuse, R20, R15 ;  /* 0x00000014230f7223 */ /* 0x040fe2000000000f */
[----:B------:R-:W-:Y:S01]  /*60f0*/  FMUL R19, R32, R19 ;  /* 0x0000001320137220 */ /* 0x000fe20000400000 */
[C---:B------:R-:W-:Y:S01]  /*6100*/  FFMA R12, R35.reuse, R21, R12 ;  /* 0x00000015230c7223 */ /* 0x040fe2000000000c */
[C---:B------:R-:W-:Y:S01]  /*6110*/  FFMA R13, R35.reuse, R34, R13 ;  /* 0x00000022230d7223 */ /* 0x040fe2000000000d */
[C---:B------:R-:W-:Y:S01]  /*6120*/  FFMA R18, R35.reuse, R37, R18 ;  /* 0x0000002523127223 */ /* 0x040fe20000000012 */
[----:B------:R-:W-:Y:S01]  /*6130*/  FFMA R19, R35, R36, R19 ;  /* 0x0000002423137223 */ /* 0x000fe20000000013 */
[----:B------:R-:W-:Y:S02]  /*6140*/  F2FP.BF16.F32.PACK_AB R45, R7, R6 ;  /* 0x00000006072d723e */ /* 0x000fe400000010ff */
[----:B------:R-:W-:Y:S02]  /*6150*/  F2FP.BF16.F32.PACK_AB R46, R5, R4 ;  /* 0x00000004052e723e */ /* 0x000fe400000010ff */
[----:B------:R-:W-:Y:S02]  /*6160*/  F2FP.BF16.F32.PACK_AB R47, R11, R10 ;  /* 0x0000000a0b2f723e */ /* 0x000fe400000010ff */
[----:B------:R-:W-:Y:S02]  /*6170*/  F2FP.BF16.F32.PACK_AB R80, R9, R8 ;  /* 0x000000080950723e */ /* 0x000fe400000010ff */
[----:B------:R-:W-:Y:S01]  /*6180*/  F2FP.BF16.F32.PACK_AB R81, R15, R14 ;  /* 0x0000000e0f51723e */ /* 0x000fe200000010ff */
[----:B------:R1:W-:Y:S01]  /*6190*/  STSM.16.M88.4 [R78+0x200], R44 ;  /* 0x0002002c4e007844 */ /* 0x0003e20000000200 */
[----:B------:R-:W-:Y:S02]  /*61a0*/  F2FP.BF16.F32.PACK_AB R82, R13, R12 ;  /* 0x0000000c0d52723e */ /* 0x000fe400000010ff */
[----:B------:R-:W-:Y:S05]  /*61b0*/  F2FP.BF16.F32.PACK_AB R83, R19, R18 ;  /* 0x000000121353723e */ /* 0x000fea00000010ff */
[----:B------:R1:W-:Y:S01]  /*61c0*/  STSM.16.M88.4 [R77+0x200], R80 ;  /* 0x000200504d007844 */ /* 0x0003e20000000200 */
[----:B------:R-:W-:Y:S01]  /*61d0*/  @!PT LDS RZ, [RZ] ;  /* 0x00000000fffff984 */ /* 0x000fe20000000800 */
[----:B------:R-:W-:Y:S01]  /*61e0*/  @!PT LDS RZ, [RZ] ;  /* 0x00000000fffff984 */ /* 0x000fe20000000800 */
[----:B------:R-:W-:Y:S01]  /*61f0*/  @!PT LDS RZ, [RZ] ;  /* 0x00000000fffff984 */ /* 0x000fe20000000800 */
[----:B------:R-:W-:Y:S01]  /*6200*/  @!PT LDS RZ, [RZ] ;  /* 0x00000000fffff984 */ /* 0x000fe20000000800 */
[----:B------:R2:W-:Y:S07]  /*6210*/  MEMBAR.ALL.CTA ;  /* 0x0000000000007992 */ /* 0x0005ee0000008000 */
[----:B--2---:R-:W2:Y:S02]  /*6220*/  FENCE.VIEW.ASYNC.S ;  /* 0x00000000000073c6 */ /* 0x004ea40000000000 */
[----:B--2---:R-:W-:Y:S06]  /*6230*/  BAR.SYNC.DEFER_BLOCKING 0x1, 0x80 ;  /* 0x0042000000007b1d */ /* 0x004fec0000010000 */
[----:B------:R-:W-:Y:S05]  /*6240*/  @P0 BRA `(.L_x_98) ;  /* 0x0000000000280947 */ /* 0x000fea0003800000 */
[----:B------:R-:W-:Y:S02]  /*6250*/  UIADD3 UR4, UPT, UPT, UR48, 0x200, URZ ;  /* 0x0000020030047890 */ /* 0x000fe4000fffe0ff */
[----:B------:R-:W-:Y:S01]  /*6260*/  UIADD3 UR6, UP0, UPT, UR52, 0x680, URZ ;  /* 0x0000068034067890 */ /* 0x000fe2000ff1e0ff */
[----:B------:R-:W-:Y:S03]  /*6270*/  UMOV UR43, UR36 ;  /* 0x00000024002b7c82 */ /* 0x000fe60008000000 */
[----:B------:R-:W-:Y:S01]  /*6280*/  MOV R66, UR4 ;  /* 0x0000000400427c02 */ /* 0x000fe20008000f00 */
[----:B------:R-:W-:Y:S03]  /*6290*/  UIADD3.X UR7, UPT, UPT, URZ, UR53, URZ, UP0, !UPT ;  /* 0x00000035ff077290 */ /* 0x000fe600087fe4ff */
[----:B------:R-:W-:Y:S11]  /*62a0*/  R2UR UR40, R66 ;  /* 0x00000000422872ca */ /* 0x000ff600000e0000 */
[----:B------:R-:W-:Y:S02]  /*62b0*/  @!UPT UIADD3 URZ, UPT, UPT, URZ, URZ, URZ ;  /* 0x000000fffffff290 */ /* 0x000fe4000fffe0ff */
[----:B------:R2:W-:Y:S01]  /*62c0*/  UTMASTG.3D [UR40], [UR6] ;  /* 0x00000028060073b5 */ /* 0x0005e20008010000 */
[----:B------:R0:W-:Y:S01]  /*62d0*/  UTMACMDFLUSH ;  /* 0x00000000000079b7 */ /* 0x0001e20000000000 */
[----:B--2---:R-:W-:Y:S04]  /*62e0*/  DEPBAR.LE SB0, 0x1 ;  /* 0x000080400000791a */ /* 0x004fe80000000000 */
.L_x_98:
[----:B------:R-:W-:Y:S05]  /*62f0*/  BSYNC.RECONVERGENT B0 ;  /* 0x0000000000007941 */ /* 0x000fea0003800200 */
.L_x_97:
[----:B------:R-:W-:Y:S01]  /*6300*/  BAR.SYNC.DEFER_BLOCKING 0x1, 0x80 ;  /* 0x0042000000007b1d */ /* 0x000fe20000010000 */
[----:B------:R-:W-:Y:S01]  /*6310*/  ISETP.NE.AND P1, PT, R76, RZ, PT ;  /* 0x000000ff4c00720c */ /* 0x000fe20003f25270 */
[----:B------:R-:W-:Y:S01]  /*6320*/  UIADD3 UR4, UPT, UPT, UR50, -0x1, URZ ;  /* 0xffffffff32047890 */ /* 0x000fe2000fffe0ff */
[----:B------:R-:W-:Y:S03]  /*6330*/  LEA R3, R38, UR48, 0x3 ;  /* 0x0000003026037c11 */ /* 0x000fe6000f8e18ff */
[----:B------:R-:W-:Y:S08]  /*6340*/  UISETP.GT.U32.AND UP0, UPT, UR4, -0x3, UPT ;  /* 0xfffffffd0400788c */ /* 0x000ff0000bf04070 */
[----:B------:R-:W-:Y:S01]  /*6350*/  @P1 SHF.L.U32 R4, R70, 0x1f, RZ ;  /* 0x0000001f46041819 */ /* 0x000fe200000006ff */
[----:B------:R-:W-:Y:S06]  /*6360*/  BRA.U UP0, `(.L_x_99) ;  /* 0x0000000100247547 */ /* 0x000fec000b800000 */
[----:B------:R-:W-:Y:S01]  /*6370*/  IMAD.U32 R5, RZ, RZ, UR49 ;  /* 0x00000031ff057e24 */ /* 0x000fe2000f8e00ff */
[----:B------:R-:W-:Y:S01]  /*6380*/  MOV R0, UR37 ;  /* 0x0000002500007c02 */ /* 0x000fe20008000f00 */
[----:B------:R-:W-:Y:S03]  /*6390*/  UIADD3 UR49, UPT, UPT, UR49, 0x1, URZ ;  /* 0x0000000131317890 */ /* 0x000fe6000fffe0ff */
[----:B------:R-:W-:Y:S01]  /*63a0*/  @P1 LEA R5, R5, UR48, 0x3 ;  /* 0x0000003005051c11 */ /* 0x000fe2000f8e18ff */
[----:B------:R-:W-:Y:S04]  /*63b0*/  UISETP.NE.AND UP0, UPT, UR49, 0x3, UPT ;  /* 0x000000033100788c */ /* 0x000fe8000bf05270 */
[----:B------:R-:W-:Y:S01]  /*63c0*/  @P1 VIADD R5, R5, 0x68 ;  /* 0x0000006805051836 */ /* 0x000fe20000000000 */
[----:B------:R-:W-:Y:S04]  /*63d0*/  USEL UR49, UR49, URZ, UP0 ;  /* 0x000000ff31317287 */ /* 0x000fe80008000000 */
[----:B------:R-:W-:Y:S04]  /*63e0*/  @P1 PRMT R0, R0, 0x654, R5 ;  /* 0x0000065400001816 */ /* 0x000fe80000000005 */
[----:B------:R2:W-:Y:S04]  /*63f0*/  @P1 SYNCS.ARRIVE.TRANS64.RED.A1T0 RZ, [R0+URZ], RZ ;  /* 0x000000ff00ff19a7 */ /* 0x0005e800081004ff */
.L_x_99:
[----:B------:R-:W4:Y:S01]  /*6400*/  @P1 SYNCS.PHASECHK.TRANS64.TRYWAIT P0, [R3+URZ+0x50], R4 ;  /* 0x00005004030015a7 */ /* 0x000f2200080011ff */
[----:B------:R-:W-:Y:S01]  /*6410*/  BSSY B1, `(.L_x_100) ;  /* 0x0000013000017945 */ /* 0x000fe20003800000 */
[----:B----4-:R-:W-:Y:S03]  /*6420*/  @P1 SEL R84, RZ, 0x1, !P0 ;  /* 0x00000001ff541807 */ /* 0x010fe60004000000 */
[----:B------:R-:W-:Y:S05]  /*6430*/  @!P1 BRA `(.L_x_101) ;  /* 0x0000000000409947 */ /* 0x000fea0003800000 */
[----:B------:R-:W-:Y:S01]  /*6440*/  ISETP.NE.AND P1, PT, R85, RZ, PT ;  /* 0x000000ff5500720c */ /* 0x000fe20003f25270 */
[----:B------:R-:W-:Y:S01]  /*6450*/  BSSY B0, `(.L_x_102) ;  /* 0x0000009000007945 */ /* 0x000fe20003800000 */
[----:B------:R-:W-:Y:S11]  /*6460*/  ISETP.NE.AND P0, PT, R84, RZ, PT ;  /* 0x000000ff5400720c */ /* 0x000ff60003f05270 */
[----:B------:R-:W-:Y:S05]  /*6470*/  @P1 IMAD R5, R38, 0x1000, R39 ;  /* 0x0000100026051824 */ /* 0x000fea00078e0227 */
[----:B------:R-:W-:Y:S05]  /*6480*/  @P1 IADD3 R4, PT, PT, R5, UR48, RZ ;  /* 0x0000003005041c10 */ /* 0x000fea000fffe0ff */
[----:B------:R-:W-:Y:S01]  /*6490*/  @P1 IMAD.IADD R4, R71, 0x1, R4 ;  /* 0x0000000147041824 */ /* 0x000fe200078e0204 */
[----:B------:R-:W-:Y:S06]  /*64a0*/  @P0 BRA `(.L_x_103) ;  /* 0x00000000000c0947 */ /* 0x000fec0003800000 */
[----:B--2---:R-:W-:Y:S04]  /*64b0*/  SHF.L.U32 R0, R70, 0x1f, RZ ;  /* 0x0000001f46007819 */ /* 0x004fe800000006ff */
[----:B------:R-:W2:Y:S02]  /*64c0*/  SYNCS.PHASECHK.TRANS64.TRYWAIT P0, [R3+URZ+0x50], R0 ;  /* 0x00005000030075a7 */ /* 0x000ea400080011ff */
[----:B--2---:R-:W-:Y:S05]  /*64d0*/  @!P0 BRA `(.L_x_104) ;  /* 0x0000001c00648947 */ /* 0x004fea0003800000 */
.L_x_103:
[----:B------:R-:W-:Y:S05]  /*64e0*/  BSYNC B0 ;  /* 0x0000000000007941 */ /* 0x000fea0003800000 */
.L_x_102:
[----:B------:R-:W-:Y:S02]  /*64f0*/  ISETP.NE.AND P0, PT, R85, RZ, PT ;  /* 0x000000ff5500720c */ /* 0x000fe40003f05270 */
[----:B------:R-:W-:Y:S11]  /*6500*/  IADD3 R38, PT, PT, R38, 0x1, RZ ;  /* 0x0000000126267810 */ /* 0x000ff60007ffe0ff */
[----:B------:R-:W-:Y:S05]  /*6510*/  @P0 WARPSYNC.ALL ;  /* 0x0000000000000948 */ /* 0x000fea0003800000 */
[----:B------:R4:W1:Y:S04]  /*6520*/  @P0 LDSM.16.M88.4 R40, [R5+UR48+0x200] ;  /* 0x000200300528083b */ /* 0x0008680008000200 */
[----:B------:R4:W1:Y:S02]  /*6530*/  @P0 LDSM.16.M88.4 R48, [R4+0x200] ;  /* 0x000200000430083b */ /* 0x0008640000000200 */
.L_x_101:
[----:B------:R-:W-:Y:S05]  /*6540*/  BSYNC B1 ;  /* 0x0000000000017941 */ /* 0x000fea0003800000 */
.L_x_100:
[----:B--2---:R-:W-:Y:S05]  /*6550*/  VIADD R0, R33, 0x20 ;  /* 0x0000002021007836 */ /* 0x004fea0000000000 */
[----:B------:R-:W-:Y:S04]  /*6560*/  SHF.R.U32.HI R0, RZ, 0x15, R0 ;  /* 0x00000015ff007819 */ /* 0x000fe80000011600 */
[----:B------:R-:W-:Y:S11]  /*6570*/  LOP3.LUT P0, RZ, R0, 0x3, R65, 0x48, !PT ;  /* 0x0000000300ff7812 */ /* 0x000ff60007804841 */
[----:B------:R-:W-:Y:S02]  /*6580*/  @!UPT UIADD3 URZ, UPT, UPT, URZ, URZ, URZ ;  /* 0x000000fffffff290 */ /* 0x000fe4000fffe0ff */
[----:B------:R-:W-:Y:S05]  /*6590*/  @!P0 BRA `(.L_x_105) ;  /* 0x0000000000408947 */ /* 0x000fea0003800000 */
[----:B------:R-:W4:Y:S01]  /*65a0*/  LDCU.64 UR8, c[0x4][0x70] ;  /* 0x01000e00ff0877ac */ /* 0x000f220008000a00 */
[----:B------:R-:W-:Y:S01]  /*65b0*/  MOV R15, 0x0 ;  /* 0x00000000000f7802 */ /* 0x000fe20000000f00 */
[----:B------:R-:W-:Y:S02]  /*65c0*/  HFMA2 R12, -RZ, RZ, 0, 5.9604644775390625e-08 ;  /* 0x00000001ff0c7431 */ /* 0x000fe400000001ff */
[----:B------:R-:W-:Y:S02]  /*65d0*/  IMAD.MOV.U32 R8, RZ, RZ, 0x192 ;  /* 0x00000192ff087424 */ /* 0x000fe400078e00ff */
[----:B------:R-:W-:Y:S01]  /*65e0*/  IMAD.MOV.U32 R13, RZ, RZ, RZ ;  /* 0x000000ffff0d7224 */ /* 0x000fe200078e00ff */
[----:B------:R-:W2:Y:S01]  /*65f0*/  LDCU.64 UR6, c[0x4][0x78] ;  /* 0x01000f00ff0677ac */ /* 0x000ea20008000a00 */
[----:B------:R-:W1:Y:S01]  /*6600*/  LDC.64 R14, c[0x4][R15] ;  /* 0x010000000f0e7b82 */ /* 0x000e620000000a00 */
[----:B------:R-:W5:Y:S01]  /*6610*/  LDCU.64 UR4, c[0x4][0x10] ;  /* 0x01000200ff0477ac */ /* 0x000f620008000a00 */
[----:B----4-:R-:W-:Y:S01]  /*6620*/  MOV R5, UR9 ;  /* 0x0000000900057c02 */ /* 0x010fe20008000f00 */
[----:B------:R-:W-:Y:S01]  /*6630*/  IMAD.U32 R4, RZ, RZ, UR8 ;  /* 0x00000008ff047e24 */ /* 0x000fe2000f8e00ff */
[----:B--2---:R-:W-:Y:S01]  /*6640*/  MOV R7, UR7 ;  /* 0x0000000700077c02 */ /* 0x004fe20008000f00 */
[----:B------:R-:W-:Y:S01]  /*6650*/  IMAD.U32 R6, RZ, RZ, UR6 ;  /* 0x00000006ff067e24 */ /* 0x000fe2000f8e00ff */
[----:B-----5:R-:W-:Y:S01]  /*6660*/  MOV R11, UR5 ;  /* 0x00000005000b7c02 */ /* 0x020fe20008000f00 */
[----:B------:R-:W-:Y:S02]  /*6670*/  IMAD.U32 R10, RZ, RZ, UR4 ;  /* 0x00000004ff0a7e24 */ /* 0x000fe4000f8e00ff */
[----:B------:R-:W-:Y:S07]  /*6680*/  LEPC R20, `(.L_x_105) ;  /* 0x000000001014794e */ /* 0x000fee0000000000 */
[----:B-1-3--:R-:W-:Y:S05]  /*6690*/  CALL.ABS.NOINC R14 ;  /* 0x000000000e007343 */ /* 0x00afea0003c00000 */
.L_x_105:
[C---:B-1----:R-:W-:Y:S01]  /*66a0*/  SHF.L.U32 R20, R40.reuse, 0x10, RZ ;  /* 0x0000001028147819 */ /* 0x042fe200000006ff */
        /* <DEDUP_REMOVED lines=8> */
[----:B----4-:R-:W1:Y:S02]  /*6730*/  LDTM.16dp256bit.x4 R4, tmem[UR4+0x20] ;  /* 0x00002004000479ee */ /* 0x010e640008120000 */
[C---:B-1----:R-:W-:Y:S01]  /*6740*/  FMUL R0, R32.reuse, R4 ;  /* 0x0000000420007220 */ /* 0x042fe20000400000 */
        /* <DEDUP_REMOVED lines=60> */
[----:B------:R-:W-:Y:S02]  /*6b10*/  UIADD3 UR8, UP0, UPT, UR52, 0x680, URZ ;  /* 0x0000068034087890 */ /* 0x000fe4000ff1e0ff */
[----:B------:R-:W-:Y:S02]  /*6b20*/  UIADD3 UR5, UPT, UPT, UR41, 0x20, URZ ;  /* 0x0000002029057890 */ /* 0x000fe4000fffe0ff */
[----:B------:R-:W-:Y:S02]  /*6b30*/  UIADD3 UR4, UPT, UPT, UR48, 0x1200, URZ ;  /* 0x0000120030047890 */ /* 0x000fe4000fffe0ff */
[----:B------:R-:W-:Y:S01]  /*6b40*/  UIADD3.X UR9, UPT, UPT, URZ, UR53, URZ, UP0, !UPT ;  /* 0x00000035ff097290 */ /* 0x000fe200087fe4ff */
[----:B------:R-:W-:Y:S01]  /*6b50*/  UMOV UR6, UR42 ;  /* 0x0000002a00067c82 */ /* 0x000fe20008000000 */
[----:B------:R-:W-:Y:S07]  /*6b60*/  UMOV UR7, UR36 ;  /* 0x0000002400077c82 */ /* 0x000fee0008000000 */
[----:B------:R2:W-:Y:S01]  /*6b70*/  UTMASTG.3D [UR4], [UR8] ;  /* 0x00000004080073b5 */ /* 0x0005e20008010000 */
[----:B------:R0:W-:Y:S01]  /*6b80*/  UTMACMDFLUSH ;  /* 0x00000000000079b7 */ /* 0x0001e20000000000 */
[----:B--2---:R-:W-:Y:S04]  /*6b90*/  DEPBAR.LE SB0, 0x1 ;  /* 0x000080400000791a */ /* 0x004fe80000000000 */
.L_x_107:
[----:B------:R-:W-:Y:S05]  /*6ba0*/  BSYNC.RECONVERGENT B0 ;  /* 0x0000000000007941 */ /* 0x000fea0003800200 */
.L_x_106:
[----:B------:R-:W-:Y:S01]  /*6bb0*/  BAR.SYNC.DEFER_BLOCKING 0x1, 0x80 ;  /* 0x0042000000007b1d */ /* 0x000fe20000010000 */
[----:B------:R-:W-:Y:S01]  /*6bc0*/  ISETP.NE.AND P1, PT, R76, RZ, PT ;  /* 0x000000ff4c00720c */ /* 0x000fe20003f25270 */
[----:B------:R-:W-:Y:S01]  /*6bd0*/  UISETP.GT.U32.AND UP0, UPT, UR50, -0x3, UPT ;  /* 0xfffffffd3200788c */ /* 0x000fe2000bf04070 */
[----:B------:R-:W-:Y:S11]  /*6be0*/  LEA R4, R38, UR48, 0x3 ;  /* 0x0000003026047c11 */ /* 0x000ff6000f8e18ff */
        /* <DEDUP_REMOVED lines=11> */
.L_x_108:
        /* <DEDUP_REMOVED lines=8> */
[----:B--2---:R-:W-:Y:S05]  /*6d20*/  @P1 IADD3 R0, PT, PT, R38, UR48, RZ ;  /* 0x0000003026001c10 */ /* 0x004fea000fffe0ff */
[----:B------:R-:W-:Y:S01]  /*6d30*/  @P1 IMAD.IADD R0, R71, 0x1, R0 ;  /* 0x0000000147001824 */ /* 0x000fe200078e0200 */
[----:B------:R-:W-:Y:S06]  /*6d40*/  @P0 BRA `(.L_x_112) ;  /* 0x00000000000c0947 */ /* 0x000fec0003800000 */
[----:B------:R-:W-:Y:S04]  /*6d50*/  SHF.L.U32 R3, R70, 0x1f, RZ ;  /* 0x0000001f46037819 */ /* 0x000fe800000006ff */
[----:B------:R-:W2:Y:S02]  /*6d60*/  SYNCS.PHASECHK.TRANS64.TRYWAIT P0, [R4+URZ+0x50], R3 ;  /* 0x00005003040075a7 */ /* 0x000ea400080011ff */
[----:B--2---:R-:W-:Y:S05]  /*6d70*/  @!P0 BRA `(.L_x_113) ;  /* 0x0000001400508947 */ /* 0x004fea0003800000 */
.L_x_112:
[----:B------:R-:W-:Y:S05]  /*6d80*/  BSYNC B0 ;  /* 0x0000000000007941 */ /* 0x000fea0003800000 */
.L_x_111:
[----:B------:R-:W-:Y:S11]  /*6d90*/  ISETP.NE.AND P0, PT, R85, RZ, PT ;  /* 0x000000ff5500720c */ /* 0x000ff60003f05270 */
[----:B------:R-:W-:Y:S02]  /*6da0*/  @!UPT UIADD3 URZ, UPT, UPT, URZ, URZ, URZ ;  /* 0x000000fffffff290 */ /* 0x000fe4000fffe0ff */
[----:B------:R-:W-:Y:S05]  /*6db0*/  @P0 WARPSYNC.ALL ;  /* 0x0000000000000948 */ /* 0x000fea0003800000 */
[----:B------:R4:W1:Y:S04]  /*6dc0*/  @P0 LDSM.16.M88.4 R40, [R38+UR48+0x200] ;  /* 0x000200302628083b */ /* 0x0008680008000200 */
[----:B------:R4:W1:Y:S02]  /*6dd0*/  @P0 LDSM.16.M88.4 R48, [R0+0x200] ;  /* 0x000200000030083b */ /* 0x0008640000000200 */
.L_x_110:
[----:B------:R-:W-:Y:S05]  /*6de0*/  BSYNC B1 ;  /* 0x0000000000017941 */ /* 0x000fea0003800000 */
.L_x_109:
[----:B--2-4-:R-:W-:Y:S05]  /*6df0*/  VIADD R0, R33, 0x40 ;  /* 0x0000004021007836 */ /* 0x014fea0000000000 */
[----:B------:R-:W-:Y:S04]  /*6e00*/  SHF.R.U32.HI R0, RZ, 0x15, R0 ;  /* 0x00000015ff007819 */ /* 0x000fe80000011600 */
[----:B------:R-:W-:Y:S11]  /*6e10*/  LOP3.LUT P0, RZ, R0, 0x3, R65, 0x48, !PT ;  /* 0x0000000300ff7812 */ /* 0x000ff60007804841 */
[----:B------:R-:W-:Y:S02]  /*6e20*/  @!UPT UIADD3 URZ, UPT, UPT, URZ, URZ, URZ ;  /* 0x000000fffffff290 */ /* 0x000fe4000fffe0ff */
[----:B------:R-:W-:Y:S05]  /*6e30*/  @!P0 BRA `(.L_x_114) ;  /* 0x0000000000408947 */ /* 0x000fea0003800000 */
[----:B------:R-:W2:Y:S01]  /*6e40*/  LDCU.64 UR8, c[0x4][0x70] ;  /* 0x01000e00ff0877ac */ /* 0x000ea20008000a00 */
[----:B------:R-:W-:Y:S01]  /*6e50*/  MOV R15, 0x0 ;  /* 0x00000000000f7802 */ /* 0x000fe20000000f00 */
[----:B------:R-:W-:Y:S02]  /*6e60*/  HFMA2 R12, -RZ, RZ, 0, 5.9604644775390625e-08 ;  /* 0x00000001ff0c7431 */ /* 0x000fe400000001ff */
[----:B------:R-:W-:Y:S02]  /*6e70*/  IMAD.MOV.U32 R8, RZ, RZ, 0x192 ;  /* 0x00000192ff087424 */ /* 0x000fe400078e00ff */
[----:B------:R-:W-:Y:S01]  /*6e80*/  IMAD.MOV.U32 R13, RZ, RZ, RZ ;  /* 0x000000ffff0d7224 */ /* 0x000fe200078e00ff */
[----:B------:R-:W4:Y:S01]  /*6e90*/  LDCU.64 UR6, c[0x4][0x78] ;  /* 0x01000f00ff0677ac */ /* 0x000f220008000a00 */
[----:B------:R-:W1:Y:S01]  /*6ea0*/  LDC.64 R14, c[0x4][R15] ;  /* 0x010000000f0e7b82 */ /* 0x000e620000000a00 */
[----:B------:R-:W5:Y:S01]  /*6eb0*/  LDCU.64 UR4, c[0x4][0x10] ;  /* 0x01000200ff0477ac */ /* 0x000f620008000a00 */
[----:B--2---:R-:W-:Y:S01]  /*6ec0*/  MOV R5, UR9 ;  /* 0x0000000900057c02 */ /* 0x004fe20008000f00 */
[----:B------:R-:W-:Y:S01]  /*6ed0*/  IMAD.U32 R4, RZ, RZ, UR8 ;  /* 0x00000008ff047e24 */ /* 0x000fe2000f8e00ff */
[----:B----4-:R-:W-:Y:S01]  /*6ee0*/  MOV R7, UR7 ;  /* 0x0000000700077c02 */ /* 0x010fe20008000f00 */
[----:B------:R-:W-:Y:S01]  /*6ef0*/  IMAD.U32 R6, RZ, RZ, UR6 ;  /* 0x00000006ff067e24 */ /* 0x000fe2000f8e00ff */
[----:B-----5:R-:W-:Y:S01]  /*6f00*/  MOV R11, UR5 ;  /* 0x00000005000b7c02 */ /* 0x020fe20008000f00 */
[----:B------:R-:W-:Y:S02]  /*6f10*/  IMAD.U32 R10, RZ, RZ, UR4 ;  /* 0x00000004ff0a7e24 */ /* 0x000fe4000f8e00ff */
[----:B------:R-:W-:Y:S07]  /*6f20*/  LEPC R20, `(.L_x_114) ;  /* 0x000000001014794e */ /* 0x000fee0000000000 */
[----:B-1-3--:R-:W-:Y:S05]  /*6f30*/  CALL.ABS.NOINC R14 ;  /* 0x000000000e007343 */ /* 0x00afea0003c00000 */
.L_x_114:
[----:B------:R-:W-:Y:S01]  /*6f40*/  ISETP.NE.AND P0, PT, R72, RZ, PT ;  /* 0x000000ff4800720c */ /* 0x000fe20003f05270 */
[----:B------:R-:W-:Y:S05]  /*6f50*/  WARPSYNC.ALL ;  /* 0x0000000000007948 */ /* 0x000fea0003800000 */
[----:B------:R-:W-:Y:S01]  /*6f60*/  R2UR UR4, R33 ;  /* 0x00000000210472ca */ /* 0x000fe200000e0000 */
[----:B------:R-:W-:Y:S01]  /*6f70*/  BSSY.RECONVERGENT B0, `(.L_x_115) ;  /* 0x0000052000007945 */ /* 0x000fe20003800200 */
[----:B------:R-:W-:Y:S02]  /*6f80*/  R2UR UR5, R79 ;  /* 0x000000004f0572ca */ /* 0x000fe400000e0000 */
[C---:B-1----:R-:W-:Y:S02]  /*6f90*/  SHF.L.U32 R20, R40.reuse, 0x10, RZ ;  /* 0x0000001028147819 */ /* 0x042fe400000006ff */
[----:B------:R-:W-:Y:S02]  /*6fa0*/  LOP3.LUT R34, R40, 0xffff0000, RZ, 0xc0, !PT ;  /* 0xffff000028227812 */ /* 0x000fe400078ec0ff */
[C---:B------:R-:W-:Y:S02]  /*6fb0*/  SHF.L.U32 R21, R41.reuse, 0x10, RZ ;  /* 0x0000001029157819 */ /* 0x040fe400000006ff */
[----:B------:R-:W-:Y:S02]  /*6fc0*/  LOP3.LUT R36, R41, 0xffff0000, RZ, 0xc0, !PT ;  /* 0xffff000029247812 */ /* 0x000fe400078ec0ff */
[C---:B------:R-:W-:Y:S01]  /*6fd0*/  SHF.L.U32 R37, R42.reuse, 0x10, RZ ;  /* 0x000000102a257819 */ /* 0x040fe200000006ff */
[----:B------:R-:W1:Y:S01]  /*6fe0*/  LDTM.16dp256bit.x4 R4, tmem[UR4+0x40] ;  /* 0x00004004000479ee */ /* 0x000e620008120000 */
[----:B------:R-:W-:Y:S01]  /*6ff0*/  LOP3.LUT R38, R42, 0xffff0000, RZ, 0xc0, !PT ;  /* 0xffff00002a267812 */ /* 0x000fe200078ec0ff */
[----:B------:R-:W-:Y:S01]  /*7000*/  NOP ;  /* 0x0000000000007918 */ /* 0x000fe20000000000 */
[C---:B---3--:R-:W-:Y:S01]  /*7010*/  SHF.L.U32 R39, R43.reuse, 0x10, RZ ;  /* 0x000000102b277819 */ /* 0x048fe200000006ff */
[----:B------:R-:W-:Y:S01]  /*7020*/  UIADD3 UR5, UPT, UPT, UR5, 0xd0, URZ ;  /* 0x000000d005057890 */ /* 0x000fe2000fffe0ff */
[----:B------:R-:W-:Y:S02]  /*7030*/  LOP3.LUT R40, R43, 0xffff0000, RZ, 0xc0, !PT ;  /* 0xffff00002b287812 */ /* 0x000fe400078ec0ff */
[C---:B------:R-:W-:Y:S01]  /*7040*/  SHF.L.U32 R41, R48.reuse, 0x10, RZ ;  /* 0x0000001030297819 */ /* 0x040fe200000006ff */
[----:B------:R-:W-:Y:S01]  /*7050*/  UPRMT UR5, UR37, 0x654, UR5 ;  /* 0x0000065425057896 */ /* 0x000fe20008000005 */
[----:B------:R-:W-:Y:S02]  /*7060*/  LOP3.LUT R42, R48, 0xffff0000, RZ, 0xc0, !PT ;  /* 0xffff0000302a7812 */ /* 0x000fe400078ec0ff */
[C---:B------:R-:W-:Y:S02]  /*7070*/  SHF.L.U32 R43, R49.reuse, 0x10, RZ ;  /* 0x00000010312b7819 */ /* 0x040fe400000006ff */
[----:B------:R-:W-:Y:S02]  /*7080*/  LOP3.LUT R44, R49, 0xffff0000, RZ, 0xc0, !PT ;  /* 0xffff0000312c7812 */ /* 0x000fe400078ec0ff */
[C---:B------:R-:W-:Y:S02]  /*7090*/  SHF.L.U32 R45, R50.reuse, 0x10, RZ ;  /* 0x00000010322d7819 */ /* 0x040fe400000006ff */
[----:B-1----:R-:W-:Y:S01]  /*70a0*/  SYNCS.ARRIVE.TRANS64.RED.A1T0 RZ, [UR5], RZ ;  /* 0x000000ffffff79a7 */ /* 0x002fe20008100405 */
[----:B------:R-:W-:Y:S02]  /*70b0*/  LOP3.LUT R46, R50, 0xffff0000, RZ, 0xc0, !PT ;  /* 0xffff0000322e7812 */ /* 0x000fe400078ec0ff */
[C---:B------:R-:W-:Y:S02]  /*70c0*/  SHF.L.U32 R47, R51.reuse, 0x10, RZ ;  /* 0x00000010332f7819 */ /* 0x040fe400000006ff */
[----:B------:R-:W-:Y:S01]  /*70d0*/  LOP3.LUT R48, R51, 0xffff0000, RZ, 0xc0, !PT ;  /* 0xffff000033307812 */ /* 0x000fe200078ec0ff */
[C---:B------:R-:W-:Y:S01]  /*70e0*/  FMUL R4, R32.reuse, R4 ;  /* 0x0000000420047220 */ /* 0x040fe20000400000 */
[C---:B------:R-:W-:Y:S01]  /*70f0*/  FMUL R5, R32.reuse, R5 ;  /* 0x0000000520057220 */ /* 0x040fe20000400000 */
[C---:B------:R-:W-:Y:S01]  /*7100*/  FMUL R6, R32.reuse, R6 ;  /* 0x0000000620067220 */ /* 0x040fe20000400000 */
[C---:B------:R-:W-:Y:S01]  /*7110*/  FMUL R7, R32.reuse, R7 ;  /* 0x0000000720077220 */ /* 0x040fe20000400000 */
[C---:B------:R-:W-:Y:S01]  /*7120*/  FFMA R4, R35.reuse, R20, R4 ;  /* 0x0000001423047223 */ /* 0x040fe20000000004 */
[C---:B------:R-:W-:Y:S01]  /*7130*/  FFMA R5, R35.reuse, R34, R5 ;  /* 0x0000002223057223 */ /* 0x040fe20000000005 */
[C---:B------:R-:W-:Y:S01]  /*7140*/  FFMA R6, R35.reuse, R21, R6 ;  /* 0x0000001523067223 */ /* 0x040fe20000000006 */
[----:B------:R-:W-:Y:S01]  /*7150*/  FFMA R7, R35, R36, R7 ;  /* 0x0000002423077223 */ /* 0x000fe20000000007 */
[C---:B------:R-:W-:Y:S01]  /*7160*/  FMUL R8, R32.reuse, R8 ;  /* 0x0000000820087220 */ /* 0x040fe20000400000 */
[C---:B------:R-:W-:Y:S01]  /*7170*/  FMUL R9, R32.reuse, R9 ;  /* 0x0000000920097220 */ /* 0x040fe20000400000 */
[----:B------:R-:W-:Y:S01]  /*7180*/  F2FP.BF16.F32.PACK_AB R36, R5, R4 ;  /* 0x000000040524723e */ /* 0x000fe200000010ff */
[C---:B------:R-:W-:Y:S01]  /*7190*/  FMUL R0, R32.reuse, R10 ;  /* 0x0000000a20007220 */ /* 0x040fe20000400000 */
[----:B------:R-:W-:Y:S01]  /*71a0*/  FFMA R8, R35, R37, R8 ;  /* 0x0000002523087223 */ /* 0x000fe20000000008 */
[----:B------:R-:W-:Y:S01]  /*71b0*/  F2FP.BF16.F32.PACK_AB R37, R7, R6 ;  /* 0x000000060725723e */ /* 0x000fe200000010ff */
[C---:B------:R-:W-:Y:S01]  /*71c0*/  FFMA R9, R35.reuse, R38, R9 ;  /* 0x0000002623097223 */ /* 0x040fe20000000009 */
[C---:B------:R-:W-:Y:S01]  /*71d0*/  FMUL R3, R32.reuse, R11 ;  /* 0x0000000b20037220 */ /* 0x040fe20000400000 */
[C---:B------:R-:W-:Y:S01]  /*71e0*/  FMUL R10, R32.reuse, R12 ;  /* 0x0000000c200a7220 */ /* 0x040fe20000400000 */
[C---:B------:R-:W-:Y:S01]  /*71f0*/  FMUL R11, R32.reuse, R13 ;  /* 0x0000000d200b7220 */ /* 0x040fe20000400000 */
[C---:B------:R-:W-:Y:S01]  /*7200*/  FFMA R0, R35.reuse, R39, R0 ;  /* 0x0000002723007223 */ /* 0x040fe20000000000 */
        /* <DEDUP_REMOVED lines=40> */
.L_x_116:
[----:B------:R-:W-:Y:S05]  /*7490*/  BSYNC.RECONVERGENT B0 ;  /* 0x0000000000007941 */ /* 0x000fea0003800200 */
.L_x_115:
[----:B------:R-:W-:Y:S01]  /*74a0*/  BAR.SYNC.DEFER_BLOCKING 0x1, 0x80 ;  /* 0x0042000000007b1d */ /* 0x000fe20000010000 */
[----:B------:R-:W-:Y:S01]  /*74b0*/  UIADD3 UR4, UPT, UPT, UR50, 0x1, URZ ;  /* 0x0000000132047890 */ /* 0x000fe2000fffe0ff */
[----:B------:R-:W-:Y:S03]  /*74c0*/  IADD3 R0, PT, PT, R30, 0x1, RZ ;  /* 0x000000011e007810 */ /* 0x000fe60007ffe0ff */
[----:B------:R-:W-:Y:S09]  /*74d0*/  UISETP.GT.U32.AND UP0, UPT, UR4, -0x3, UPT ;  /* 0xfffffffd0400788c */ /* 0x000ff2000bf04070 */
[----:B------:R-:W-:Y:S05]  /*74e0*/  BRA.U UP0, `(.L_x_117) ;  /* 0x0000000100287547 */ /* 0x000fea000b800000 */
[----:B------:R-:W-:Y:S01]  /*74f0*/  ISETP.NE.AND P0, PT, R76, RZ, PT ;  /* 0x000000ff4c00720c */ /* 0x000fe20003f05270 */
[----:B------:R-:W-:Y:S01]  /*7500*/  IMAD.U32 R4, RZ, RZ, UR49 ;  /* 0x00000031ff047e24 */ /* 0x000fe2000f8e00ff */
[----:B------:R-:W-:Y:S01]  /*7510*/  UIADD3 UR49, UPT, UPT, UR49, 0x1, URZ ;  /* 0x0000000131317890 */ /* 0x000fe2000fffe0ff */
[----:B------:R-:W-:Y:S03]  /*7520*/  IMAD.U32 R3, RZ, RZ, UR37 ;  /* 0x00000025ff037e24 */ /* 0x000fe6000f8e00ff */
[----:B------:R-:W-:Y:S04]  /*7530*/  UISETP.NE.AND UP0, UPT, UR49, 0x3, UPT ;  /* 0x000000033100788c */ /* 0x000fe8000bf05270 */
[----:B------:R-:W-:Y:S03]  /*7540*/  USEL UR49, UR49, URZ, UP0 ;  /* 0x000000ff31317287 */ /* 0x000fe60008000000 */
[----:B------:R-:W-:Y:S05]  /*7550*/  @P0 LEA R4, R4, UR48, 0x3 ;  /* 0x0000003004040c11 */ /* 0x000fea000f8e18ff */
[----:B------:R-:W-:Y:S05]  /*7560*/  @P0 VIADD R4, R4, 0x68 ;  /* 0x0000006804040836 */ /* 0x000fea0000000000 */
[----:B------:R-:W-:Y:S04]  /*7570*/  @P0 PRMT R3, R3, 0x654, R4 ;  /* 0x0000065403030816 */ /* 0x000fe80000000004 */
[----:B------:R2:W-:Y:S03]  /*7580*/  @P0 SYNCS.ARRIVE.TRANS64.RED.A1T0 RZ, [R3+URZ], RZ ;  /* 0x000000ff03ff09a7 */ /* 0x0005e600081004ff */
.L_x_117:
[----:B------:R-:W-:Y:S01]  /*7590*/  ISETP.NE.AND P2, PT, R73, RZ, PT ;  /* 0x000000ff4900720c */ /* 0x000fe20003f45270 */
[----:B------:R-:W-:Y:S01]  /*75a0*/  UIADD3 UR50, UPT, UPT, UR50, 0x3, URZ ;  /* 0x0000000332327890 */ /* 0x000fe2000fffe0ff */
[----:B------:R-:W-:Y:S01]  /*75b0*/  ISETP.NE.AND P0, PT, R75, 0x2, PT ;  /* 0x000000024b00780c */ /* 0x000fe20003f05270 */
[----:B------:R-:W-:Y:S01]  /*75c0*/  IMAD.IADD R20, R29, 0x1, R58 ;  /* 0x000000011d147824 */ /* 0x000fe200078e023a */
[----:B------:R-:W-:Y:S01]  /*75d0*/  ISETP.NE.AND P1, PT, R0, 0x4, PT ;  /* 0x000000040000780c */ /* 0x000fe20003f25270 */
[----:B------:R-:W-:Y:S01]  /*75e0*/  IMAD.IADD R21, R31, 0x1, R60 ;  /* 0x000000011f157824 */ /* 0x000fe200078e023c */
[----:B--2---:R-:W-:Y:S02]  /*75f0*/  SEL R3, RZ, 0x1, P0 ;  /* 0x00000001ff037807 */ /* 0x004fe40000000000 */
[----:B------:R-:W-:Y:S02]  /*7600*/  SEL R4, RZ, 0x1, P1 ;  /* 0x00000001ff047807 */ /* 0x000fe40000800000 */
[----:B------:R-:W-:Y:S02]  /*7610*/  LOP3.LUT R68, R68, R3, RZ, 0x3c, !PT ;  /* 0x0000000344447212 */ /* 0x000fe400078e3cff */
[----:B------:R-:W-:Y:S02]  /*7620*/  LOP3.LUT R69, R69, R4, RZ, 0x3c, !PT ;  /* 0x0000000445457212 */ /* 0x000fe400078e3cff */
[----:B------:R-:W-:Y:S02]  /*7630*/  @P2 R2UR UR36, R67 ;  /* 0x00000000432422ca */ /* 0x000fe400000e0000 */
[----:B------:R-:W-:Y:S02]  /*7640*/  SEL R75, R75, RZ, P0 ;  /* 0x000000ff4b4b7207 */ /* 0x000fe40000000000 */
[----:B------:R-:W-:Y:S01]  /*7650*/  SEL R30, R0, RZ, P1 ;  /* 0x000000ff001e7207 */ /* 0x000fe20000800000 */
[----:B------:R-:W-:Y:S10]  /*7660*/  @P2 BRA `(.L_x_118) ;  /* 0xffffffd8002c2947 */ /* 0x000ff4000383ffff */
[----:B------:R-:W-:-:S09]  /*7670*/  UISETP.NE.AND UP0, UPT, UR51, URZ, UPT ;  /* 0x000000ff3300728c */ /* 0x000fd2000bf05270 */
[----:B------:R-:W-:Y:S05]  /*7680*/  BRA.U !UP0, `(.L_x_119) ;  /* 0x0000000108487547 */ /* 0x000fea000b800000 */
[----:B------:R-:W2:Y:S02]  /*7690*/  LDCU.64 UR4, c[0x0][0x890] ;  /* 0x00011200ff0477ac */ /* 0x000ea40008000a00 */
[----:B--2---:R-:W-:-:S04]  /*76a0*/  UISETP.NE.U32.AND UP0, UPT, UR4, URZ, UPT ;  /* 0x000000ff0400728c */ /* 0x004fc8000bf05070 */
[----:B------:R-:W-:-:S09]  /*76b0*/  UISETP.NE.AND.EX UP0, UPT, UR5, URZ, UPT, UP0 ;  /* 0x000000ff0500728c */ /* 0x000fd2000bf05300 */
[----:B------:R-:W-:Y:S05]  /*76c0*/  BRA.U UP0, `(.L_x_120) ;  /* 0x00000001000c7547 */ /* 0x000fea000b800000 */
[----:B------:R-:W-:-:S13]  /*76d0*/  FSETP.NEU.AND P0, PT, R35, RZ, PT ;  /* 0x000000ff2300720b */ /* 0x000fda0003f0d000 */
[----:B------:R-:W-:Y:S05]  /*76e0*/  @!P0 EXIT ;  /* 0x000000000000894d */ /* 0x000fea0003800000 */
[----:B------:R-:W-:Y:S05]  /*76f0*/  BRA `(.L_x_119) ;  /* 0x00000000002c7947 */ /* 0x000fea0003800000 */
.L_x_120:
[----:B------:R-:W-:Y:S01]  /*7700*/  ISETP.NE.AND P0, PT, R74, RZ, PT ;  /* 0x000000ff4a00720c */ /* 0x000fe20003f05270 */
[----:B------:R-:W-:-:S12]  /*7710*/  BSSY.RECONVERGENT B0, `(.L_x_119) ;  /* 0x0000009000007945 */ /* 0x000fd80003800200 */
[----:B------:R-:W-:Y:S05]  /*7720*/  @P0 BRA `(.L_x_121) ;  /* 0x0000000000140947 */ /* 0x000fea0003800000 */
[----:B------:R-:W2:Y:S02]  /*7730*/  LDCU.64 UR4, c[0x0][0x888] ;  /* 0x00011100ff0477ac */ /* 0x000ea40008000a00 */
[----:B--2---:R-:W-:-:S04]  /*7740*/  ISETP.NE.U32.AND P0, PT, RZ, UR4, PT ;  /* 0x00000004ff007c0c */ /* 0x004fc8000bf05070 */
[----:B------:R-:W-:-:S13]  /*7750*/  ISETP.NE.AND.EX P0, PT, RZ, UR5, PT, P0 ;  /* 0x00000005ff007c0c */ /* 0x000fda000bf05300 */
[----:B------:R-:W-:Y:S05]  /*7760*/  @!P0 EXIT ;  /* 0x000000000000894d */ /* 0x000fea0003800000 */
[----:B------:R-:W-:Y:S05]  /*7770*/  BRA `(.L_x_122) ;  /* 0x0000000000087947 */ /* 0x000fea0003800000 */
.L_x_121:
[----:B------:R-:W-:-:S13]  /*7780*/  FSETP.NEU.AND P0, PT, R35, RZ, PT ;  /* 0x000000ff2300720b */ /* 0x000fda0003f0d000 */
[----:B------:R-:W-:Y:S05]  /*7790*/  @!P0 EXIT ;  /* 0x000000000000894d */ /* 0x000fea0003800000 */
.L_x_122:
[----:B------:R-:W-:Y:S05]  /*77a0*/  BSYNC.RECONVERGENT B0 ;  /* 0x0000000000007941 */ /* 0x000fea0003800200 */
.L_x_119:
[----:B------:R-:W-:Y:S01]  /*77b0*/  ULEA UR4, UR49, UR48, 0x3 ;  /* 0x0000003031047291 */ /* 0x000fe2000f8e18ff */
[----:B------:R-:W-:-:S04]  /*77c0*/  DEPBAR.LE SB0, 0x0 ;  /* 0x000080000000791a */ /* 0x000fc80000000000 */
[----:B------:R-:W-:-:S04]  /*77d0*/  UIADD3 UR4, UPT, UPT, UR4, 0x68, URZ ;  /* 0x0000006804047890 */ /* 0x000fc8000fffe0ff */
[----:B------:R-:W-:-:S09]  /*77e0*/  UPRMT UR4, UR37, 0x654, UR4 ;  /* 0x0000065425047896 */ /* 0x000fd20008000004 */
[----:B------:R-:W-:Y:S01]  /*77f0*/  SYNCS.ARRIVE.TRANS64.RED.A1T0 RZ, [UR4], RZ ;  /* 0x000000ffffff79a7 */ /* 0x000fe20008100404 */
[----:B------:R-:W-:Y:S05]  /*7800*/  EXIT ;  /* 0x000000000000794d */ /* 0x000fea0003800000 */
.L_x_19:
[----:B--2---:R2:W1:Y:S02]  /*7810*/  SYNCS.PHASECHK.TRANS64.TRYWAIT P0, [R3+URZ+0x100], R2 ;  /* 0x00010002030075a7 */ /* 0x00446400080011ff */
[----:B-1----:R-:W-:Y:S05]  /*7820*/  @!P0 NANOSLEEP.SYNCS 0x989680 ;  /* 0x009896800000895d */ /* 0x002fea0003900000 */
[----:B------:R-:W1:Y:S02]  /*7830*/  @!P0 SYNCS.PHASECHK.TRANS64 P0, [R3+URZ+0x100], R2 ;  /* 0x00010002030085a7 */ /* 0x000e6400080010ff */
[----:B-1----:R-:W-:Y:S05]  /*7840*/  @!P0 BRA `(.L_x_19) ;  /* 0xfffffffc00f08947 */ /* 0x002fea000383ffff */
[----:B------:R-:W-:Y:S05]  /*7850*/  BRA `(.L_x_123) ;  /* 0xffffff9c00647947 */ /* 0x000fea000383ffff */
.L_x_22:
[----:B-1----:R-:W-:Y:S07]  /*7860*/  MOV R2, UR33 ;  /* 0x0000002100027c02 */ /* 0x002fee0008000f00 */
.L_x_124:
[----:B-1----:R1:W2:Y:S02]  /*7870*/  SYNCS.PHASECHK.TRANS64.TRYWAIT P0, [R2+URZ+0x28], R5 ;  /* 0x00002805020075a7 */ /* 0x0022a400080011ff */
[----:B--2---:R-:W-:Y:S05]  /*7880*/  @!P0 NANOSLEEP.SYNCS 0x989680 ;  /* 0x009896800000895d */ /* 0x004fea0003900000 */
[----:B------:R-:W2:Y:S02]  /*7890*/  @!P0 SYNCS.PHASECHK.TRANS64 P0, [R2+URZ+0x28], R5 ;  /* 0x00002805020085a7 */ /* 0x000ea400080010ff */
[----:B--2---:R-:W-:Y:S05]  /*78a0*/  @!P0 BRA `(.L_x_124) ;  /* 0xfffffffc00f08947 */ /* 0x004fea000383ffff */
[----:B------:R-:W-:Y:S05]  /*78b0*/  BRA `(.L_x_21) ;  /* 0xffffff9c00b47947 */ /* 0x000fea000383ffff */
.L_x_28:
[----:B-1----:R-:W-:Y:S07]  /*78c0*/  MOV R2, UR33 ;  /* 0x0000002100027c02 */ /* 0x002fee0008000f00 */
.L_x_125:
[----:B-1----:R1:W2:Y:S02]  /*78d0*/  SYNCS.PHASECHK.TRANS64.TRYWAIT P0, [R2+URZ+0x28], R5 ;  /* 0x00002805020075a7 */ /* 0x0022a400080011ff */
[----:B--2---:R-:W-:Y:S05]  /*78e0*/  @!P0 NANOSLEEP.SYNCS 0x989680 ;  /* 0x009896800000895d */ /* 0x004fea0003900000 */
[----:B------:R-:W2:Y:S02]  /*78f0*/  @!P0 SYNCS.PHASECHK.TRANS64 P0, [R2+URZ+0x28], R5 ;  /* 0x00002805020085a7 */ /* 0x000ea400080010ff */
[----:B--2---:R-:W-:Y:S05]  /*7900*/  @!P0 BRA `(.L_x_125) ;  /* 0xfffffffc00f08947 */ /* 0x004fea000383ffff */
[----:B------:R-:W-:Y:S05]  /*7910*/  BRA `(.L_x_27) ;  /* 0xffffffa0008c7947 */ /* 0x000fea000383ffff */
.L_x_32:
[----:B-1----:R1:W2:Y:S02]  /*7920*/  SYNCS.PHASECHK.TRANS64.TRYWAIT P0, [R2+URZ+0x90], R3 ;  /* 0x00009003020075a7 */ /* 0x0022a400080011ff */
[----:B--2---:R-:W-:Y:S05]  /*7930*/  @!P0 NANOSLEEP.SYNCS 0x989680 ;  /* 0x009896800000895d */ /* 0x004fea0003900000 */
[----:B------:R-:W2:Y:S02]  /*7940*/  @!P0 SYNCS.PHASECHK.TRANS64 P0, [R2+URZ+0x90], R3 ;  /* 0x00009003020085a7 */ /* 0x000ea400080010ff */
[----:B--2---:R-:W-:Y:S05]  /*7950*/  @!P0 BRA `(.L_x_32) ;  /* 0xfffffffc00f08947 */ /* 0x004fea000383ffff */
[----:B------:R-:W-:Y:S05]  /*7960*/  BRA `(.L_x_126) ;  /* 0xffffffa400447947 */ /* 0x000fea000383ffff */
.L_x_36:
[----:B----4-:R-:W-:-:S07]  /*7970*/  MOV R0, UR5 ;  /* 0x0000000500007c02 */ /* 0x010fce0008000f00 */
.L_x_127:
[----:B-1----:R1:W2:Y:S02]  /*7980*/  SYNCS.PHASECHK.TRANS64.TRYWAIT P0, [R0+URZ], R3 ;  /* 0x00000003000075a7 */ /* 0x0022a400080011ff */
[----:B--2---:R-:W-:Y:S05]  /*7990*/  @!P0 NANOSLEEP.SYNCS 0x989680 ;  /* 0x009896800000895d */ /* 0x004fea0003900000 */
[----:B------:R-:W2:Y:S02]  /*79a0*/  @!P0 SYNCS.PHASECHK.TRANS64 P0, [R0+URZ], R3 ;  /* 0x00000003000085a7 */ /* 0x000ea400080010ff */
[----:B--2---:R-:W-:Y:S05]  /*79b0*/  @!P0 BRA `(.L_x_127) ;  /* 0xfffffffc00f08947 */ /* 0x004fea000383ffff */
[----:B------:R-:W-:Y:S05]  /*79c0*/  BRA `(.L_x_128) ;  /* 0xffffffa800b47947 */ /* 0x000fea000383ffff */
.L_x_37:
[----:B----4-:R-:W-:-:S07]  /*79d0*/  MOV R0, UR5 ;  /* 0x0000000500007c02 */ /* 0x010fce0008000f00 */
.L_x_129:
[----:B-1----:R1:W2:Y:S02]  /*79e0*/  SYNCS.PHASECHK.TRANS64.TRYWAIT P0, [R0+URZ], R3 ;  /* 0x00000003000075a7 */ /* 0x0022a400080011ff */
[----:B--2---:R-:W-:Y:S05]  /*79f0*/  @!P0 NANOSLEEP.SYNCS 0x989680 ;  /* 0x009896800000895d */ /* 0x004fea0003900000 */
[----:B------:R-:W2:Y:S02]  /*7a00*/  @!P0 SYNCS.PHASECHK.TRANS64 P0, [R0+URZ], R3 ;  /* 0x00000003000085a7 */ /* 0x000ea400080010ff */
[----:B--2---:R-:W-:Y:S05]  /*7a10*/  @!P0 BRA `(.L_x_129) ;  /* 0xfffffffc00f08947 */ /* 0x004fea000383ffff */
[----:B------:R-:W-:Y:S05]  /*7a20*/  BRA `(.L_x_130) ;  /* 0xffffffa800c07947 */ /* 0x000fea000383ffff */
.L_x_38:
[----:B----4-:R-:W-:-:S07]  /*7a30*/  MOV R0, UR5 ;  /* 0x0000000500007c02 */ /* 0x010fce0008000f00 */
.L_x_131:
[----:B-1----:R1:W2:Y:S02]  /*7a40*/  SYNCS.PHASECHK.TRANS64.TRYWAIT P0, [R0+URZ], R3 ;  /* 0x00000003000075a7 */ /* 0x0022a400080011ff */
[----:B--2---:R-:W-:Y:S05]  /*7a50*/  @!P0 NANOSLEEP.SYNCS 0x989680 ;  /* 0x009896800000895d */ /* 0x004fea0003900000 */
[----:B------:R-:W2:Y:S02]  /*7a60*/  @!P0 SYNCS.PHASECHK.TRANS64 P0, [R0+URZ], R3 ;  /* 0x00000003000085a7 */ /* 0x000ea400080010ff */
[----:B--2---:R-:W-:Y:S05]  /*7a70*/  @!P0 BRA `(.L_x_131) ;  /* 0xfffffffc00f08947 */ /* 0x004fea000383ffff */
[----:B------:R-:W-:Y:S05]  /*7a80*/  BRA `(.L_x_132) ;  /* 0xffffffa800cc7947 */ /* 0x000fea000383ffff */
.L_x_39:
[----:B----4-:R-:W-:-:S07]  /*7a90*/  MOV R0, UR5 ;  /* 0x0000000500007c02 */ /* 0x010fce0008000f00 */
.L_x_133:
[----:B-1----:R1:W2:Y:S02]  /*7aa0*/  SYNCS.PHASECHK.TRANS64.TRYWAIT P0, [R0+URZ], R3 ;  /* 0x00000003000075a7 */ /* 0x0022a400080011ff */
[----:B--2---:R-:W-:Y:S05]  /*7ab0*/  @!P0 NANOSLEEP.SYNCS 0x989680 ;  /* 0x009896800000895d */ /* 0x004fea0003900000 */
[----:B------:R-:W2:Y:S02]  /*7ac0*/  @!P0 SYNCS.PHASECHK.TRANS64 P0, [R0+URZ], R3 ;  /* 0x00000003000085a7 */ /* 0x000ea400080010ff */
[----:B--2---:R-:W-:Y:S05]  /*7ad0*/  @!P0 BRA `(.L_x_133) ;  /* 0xfffffffc00f08947 */ /* 0x004fea000383ffff */
[----:B------:R-:W-:Y:S05]  /*7ae0*/  BRA `(.L_x_134) ;  /* 0xffffffa800d87947 */ /* 0x000fea000383ffff */
.L_x_42:
[----:B-1----:R1:W2:Y:S02]  /*7af0*/  SYNCS.PHASECHK.TRANS64.TRYWAIT P0, [R0+URZ+0xf0], R5 ;  /* 0x0000f005000075a7 */ /* 0x0022a400080011ff */
[----:B--2---:R-:W-:Y:S05]  /*7b00*/  @!P0 NANOSLEEP.SYNCS 0x989680 ;  /* 0x009896800000895d */ /* 0x004fea0003900000 */
[----:B------:R-:W2:Y:S02]  /*7b10*/  @!P0 SYNCS.PHASECHK.TRANS64 P0, [R0+URZ+0xf0], R5 ;  /* 0x0000f005000085a7 */ /* 0x000ea400080010ff */
[----:B--2---:R-:W-:Y:S05]  /*7b20*/  @!P0 BRA `(.L_x_42) ;  /* 0xfffffffc00f08947 */ /* 0x004fea000383ffff */
[----:B------:R-:W-:Y:S05]  /*7b30*/  BRA `(.L_x_135) ;  /* 0xffffffac00347947 */ /* 0x000fea000383ffff */
.L_x_43:
[----:B------:R-:W-:-:S07]  /*7b40*/  MOV R0, UR5 ;  /* 0x0000000500007c02 */ /* 0x000fce0008000f00 */
.L_x_136:
[----:B-1----:R1:W2:Y:S02]  /*7b50*/  SYNCS.PHASECHK.TRANS64.TRYWAIT P0, [R0+URZ+0xa0], R5 ;  /* 0x0000a005000075a7 */ /* 0x0022a400080011ff */
[----:B--2---:R-:W-:Y:S05]  /*7b60*/  @!P0 NANOSLEEP.SYNCS 0x989680 ;  /* 0x009896800000895d */ /* 0x004fea0003900000 */
[----:B------:R-:W2:Y:S02]  /*7b70*/  @!P0 SYNCS.PHASECHK.TRANS64 P0, [R0+URZ+0xa0], R5 ;  /* 0x0000a005000085a7 */ /* 0x000ea400080010ff */
[----:B--2---:R-:W-:Y:S05]  /*7b80*/  @!P0 BRA `(.L_x_136) ;  /* 0xfffffffc00f08947 */ /* 0x004fea000383ffff */
[----:B------:R-:W-:Y:S05]  /*7b90*/  BRA `(.L_x_137) ;  /* 0xffffffac00447947 */ /* 0x000fea000383ffff */
.L_x_44:
[----:B-1----:R1:W2:Y:S02]  /*7ba0*/  SYNCS.PHASECHK.TRANS64.TRYWAIT P1, [R0+URZ+0x90], R5 ;  /* 0x00009005000075a7 */ /* 0x0022a400080211ff */
[----:B--2---:R-:W-:Y:S05]  /*7bb0*/  @!P1 NANOSLEEP.SYNCS 0x989680 ;  /* 0x009896800000995d */ /* 0x004fea0003900000 */
[----:B------:R-:W2:Y:S02]  /*7bc0*/  @!P1 SYNCS.PHASECHK.TRANS64 P1, [R0+URZ+0x90], R5 ;  /* 0x00009005000095a7 */ /* 0x000ea400080210ff */
[----:B--2---:R-:W-:Y:S05]  /*7bd0*/  @!P1 BRA `(.L_x_44) ;  /* 0xfffffffc00f09947 */ /* 0x004fea000383ffff */
[----:B------:R-:W-:Y:S05]  /*7be0*/  BRA `(.L_x_138) ;  /* 0xffffffac00747947 */ /* 0x000fea000383ffff */
.L_x_47:
[----:B------:R-:W-:-:S07]  /*7bf0*/  MOV R0, UR5 ;  /* 0x0000000500007c02 */ /* 0x000fce0008000f00 */
.L_x_139:
[----:B-1----:R1:W2:Y:S02]  /*7c00*/  SYNCS.PHASECHK.TRANS64.TRYWAIT P0, [R0+URZ+0xa0], R3 ;  /* 0x0000a003000075a7 */ /* 0x0022a400080011ff */
[----:B--2---:R-:W-:Y:S05]  /*7c10*/  @!P0 NANOSLEEP.SYNCS 0x989680 ;  /* 0x009896800000895d */ /* 0x004fea0003900000 */
[----:B------:R-:W2:Y:S02]  /*7c20*/  @!P0 SYNCS.PHASECHK.TRANS64 P0, [R0+URZ+0xa0], R3 ;  /* 0x0000a003000085a7 */ /* 0x000ea400080010ff */
[----:B--2---:R-:W-:Y:S05]  /*7c30*/  @!P0 BRA `(.L_x_139) ;  /* 0xfffffffc00f08947 */ /* 0x004fea000383ffff */
[----:B------:R-:W-:Y:S05]  /*7c40*/  BRA `(.L_x_46) ;  /* 0xffffffac00c87947 */ /* 0x000fea000383ffff */
.L_x_54:
[----:B-1----:R1:W2:Y:S02]  /*7c50*/  SYNCS.PHASECHK.TRANS64.TRYWAIT P1, [R0+URZ+0x90], R5 ;  /* 0x00009005000075a7 */ /* 0x0022a400080211ff */
[----:B--2---:R-:W-:Y:S05]  /*7c60*/  @!P1 NANOSLEEP.SYNCS 0x989680 ;  /* 0x009896800000995d */ /* 0x004fea0003900000 */
[----:B------:R-:W2:Y:S02]  /*7c70*/  @!P1 SYNCS.PHASECHK.TRANS64 P1, [R0+URZ+0x90], R5 ;  /* 0x00009005000095a7 */ /* 0x000ea400080210ff */
[----:B--2---:R-:W-:Y:S05]  /*7c80*/  @!P1 BRA `(.L_x_54) ;  /* 0xfffffffc00f09947 */ /* 0x004fea000383ffff */
[----:B------:R-:W-:Y:S05]  /*7c90*/  BRA `(.L_x_140) ;  /* 0xffffffb400587947 */ /* 0x000fea000383ffff */
.L_x_55:
[----:B------:R-:W-:-:S07]  /*7ca0*/  MOV R3, UR14 ;  /* 0x0000000e00037c02 */ /* 0x000fce0008000f00 */
.L_x_141:
[----:B-1----:R1:W2:Y:S02]  /*7cb0*/  SYNCS.PHASECHK.TRANS64.TRYWAIT P0, [R3+URZ+0xd0], R0 ;  /* 0x0000d000030075a7 */ /* 0x0022a400080011ff */
[----:B--2---:R-:W-:Y:S05]  /*7cc0*/  @!P0 NANOSLEEP.SYNCS 0x989680 ;  /* 0x009896800000895d */ /* 0x004fea0003900000 */
[----:B------:R-:W2:Y:S02]  /*7cd0*/  @!P0 SYNCS.PHASECHK.TRANS64 P0, [R3+URZ+0xd0], R0 ;  /* 0x0000d000030085a7 */ /* 0x000ea400080010ff */
[----:B--2---:R-:W-:Y:S05]  /*7ce0*/  @!P0 BRA `(.L_x_141) ;  /* 0xfffffffc00f08947 */ /* 0x004fea000383ffff */
[----:B------:R-:W-:Y:S05]  /*7cf0*/  BRA `(.L_x_142) ;  /* 0xffffffb400a47947 */ /* 0x000fea000383ffff */
.L_x_58:
[----:B------:R-:W-:Y:S07]  /*7d00*/  MOV R0, UR19 ;  /* 0x0000001300007c02 */ /* 0x000fee0008000f00 */
.L_x_143:
[----:B-1----:R1:W2:Y:S02]  /*7d10*/  SYNCS.PHASECHK.TRANS64.TRYWAIT P0, [R0+URZ], R3 ;  /* 0x00000003000075a7 */ /* 0x0022a400080011ff */
[----:B--2---:R-:W-:Y:S05]  /*7d20*/  @!P0 NANOSLEEP.SYNCS 0x989680 ;  /* 0x009896800000895d */ /* 0x004fea0003900000 */
[----:B------:R-:W2:Y:S02]  /*7d30*/  @!P0 SYNCS.PHASECHK.TRANS64 P0, [R0+URZ], R3 ;  /* 0x00000003000085a7 */ /* 0x000ea400080010ff */
[----:B--2---:R-:W-:Y:S05]  /*7d40*/  @!P0 BRA `(.L_x_143) ;  /* 0xfffffffc00f08947 */ /* 0x004fea000383ffff */
[----:B------:R-:W-:Y:S05]  /*7d50*/  BRA `(.L_x_57) ;  /* 0xffffffb400c07947 */ /* 0x000fea000383ffff */
.L_x_61:
[----:B------:R-:W-:-:S07]  /*7d60*/  MOV R0, UR5 ;  /* 0x0000000500007c02 */ /* 0x000fce0008000f00 */
.L_x_144:
[----:B--2---:R2:W3:Y:S02]  /*7d70*/  SYNCS.PHASECHK.TRANS64.TRYWAIT P0, [R0+URZ], R3 ;  /* 0x00000003000075a7 */ /* 0x0044e400080011ff */
[----:B---3--:R-:W-:Y:S05]  /*7d80*/  @!P0 NANOSLEEP.SYNCS 0x989680 ;  /* 0x009896800000895d */ /* 0x008fea0003900000 */
[----:B------:R-:W3:Y:S02]  /*7d90*/  @!P0 SYNCS.PHASECHK.TRANS64 P0, [R0+URZ], R3 ;  /* 0x00000003000085a7 */ /* 0x000ee400080010ff */
[----:B---3--:R-:W-:Y:S05]  /*7da0*/  @!P0 BRA `(.L_x_144) ;  /* 0xfffffffc00f08947 */ /* 0x008fea000383ffff */
[----:B------:R-:W-:Y:S05]  /*7db0*/  BRA `(.L_x_145) ;  /* 0xffffffb800ec7947 */ /* 0x000fea000383ffff */
.L_x_62:
[----:B------:R-:W-:-:S07]  /*7dc0*/  MOV R0, UR5 ;  /* 0x0000000500007c02 */ /* 0x000fce0008000f00 */
.L_x_146:
[----:B--2---:R2:W3:Y:S02]  /*7dd0*/  SYNCS.PHASECHK.TRANS64.TRYWAIT P0, [R0+URZ], R3 ;  /* 0x00000003000075a7 */ /* 0x0044e400080011ff */
[----:B---3--:R-:W-:Y:S05]  /*7de0*/  @!P0 NANOSLEEP.SYNCS 0x989680 ;  /* 0x009896800000895d */ /* 0x008fea0003900000 */
[----:B------:R-:W3:Y:S02]  /*7df0*/  @!P0 SYNCS.PHASECHK.TRANS64 P0, [R0+URZ], R3 ;  /* 0x00000003000085a7 */ /* 0x000ee400080010ff */
[----:B---3--:R-:W-:Y:S05]  /*7e00*/  @!P0 BRA `(.L_x_146) ;  /* 0xfffffffc00f08947 */ /* 0x008fea000383ffff */
[----:B------:R-:W-:Y:S05]  /*7e10*/  BRA `(.L_x_147) ;  /* 0xffffffb800f87947 */ /* 0x000fea000383ffff */
.L_x_63:
[----:B------:R-:W-:-:S07]  /*7e20*/  MOV R0, UR5 ;  /* 0x0000000500007c02 */ /* 0x000fce0008000f00 */
.L_x_148:
[----:B--2---:R2:W3:Y:S02]  /*7e30*/  SYNCS.PHASECHK.TRANS64.TRYWAIT P0, [R0+URZ], R3 ;  /* 0x00000003000075a7 */ /* 0x0044e400080011ff */
[----:B---3--:R-:W-:Y:S05]  /*7e40*/  @!P0 NANOSLEEP.SYNCS 0x989680 ;  /* 0x009896800000895d */ /* 0x008fea0003900000 */
[----:B------:R-:W3:Y:S02]  /*7e50*/  @!P0 SYNCS.PHASECHK.TRANS64 P0, [R0+URZ], R3 ;  /* 0x00000003000085a7 */ /* 0x000ee400080010ff */
[----:B---3--:R-:W-:Y:S05]  /*7e60*/  @!P0 BRA `(.L_x_148) ;  /* 0xfffffffc00f08947 */ /* 0x008fea000383ffff */
[----:B------:R-:W-:Y:S05]  /*7e70*/  BRA `(.L_x_149) ;  /* 0xffffffbc00047947 */ /* 0x000fea000383ffff */
.L_x_64:
[----:B------:R-:W-:-:S07]  /*7e80*/  MOV R0, UR6 ;  /* 0x0000000600007c02 */ /* 0x000fce0008000f00 */
.L_x_150:
[----:B--2---:R2:W3:Y:S02]  /*7e90*/  SYNCS.PHASECHK.TRANS64.TRYWAIT P0, [R0+URZ], R3 ;  /* 0x00000003000075a7 */ /* 0x0044e400080011ff */
[----:B---3--:R-:W-:Y:S05]  /*7ea0*/  @!P0 NANOSLEEP.SYNCS 0x989680 ;  /* 0x009896800000895d */ /* 0x008fea0003900000 */
[----:B------:R-:W3:Y:S02]  /*7eb0*/  @!P0 SYNCS.PHASECHK.TRANS64 P0, [R0+URZ], R3 ;  /* 0x00000003000085a7 */ /* 0x000ee400080010ff */
[----:B---3--:R-:W-:Y:S05]  /*7ec0*/  @!P0 BRA `(.L_x_150) ;  /* 0xfffffffc00f08947 */ /* 0x008fea000383ffff */
[----:B------:R-:W-:Y:S05]  /*7ed0*/  BRA `(.L_x_151) ;  /* 0xffffffbc00107947 */ /* 0x000fea000383ffff */
.L_x_69:
[----:B--2---:R2:W3:Y:S02]  /*7ee0*/  SYNCS.PHASECHK.TRANS64.TRYWAIT P0, [R0+URZ+0x90], R3 ;  /* 0x00009003000075a7 */ /* 0x0044e400080011ff */
[----:B---3--:R-:W-:Y:S05]  /*7ef0*/  @!P0 NANOSLEEP.SYNCS 0x989680 ;  /* 0x009896800000895d */ /* 0x008fea0003900000 */
[----:B------:R-:W3:Y:S02]  /*7f00*/  @!P0 SYNCS.PHASECHK.TRANS64 P0, [R0+URZ+0x90], R3 ;  /* 0x00009003000085a7 */ /* 0x000ee400080010ff */
[----:B---3--:R-:W-:Y:S05]  /*7f10*/  @!P0 BRA `(.L_x_69) ;  /* 0xfffffffc00f08947 */ /* 0x008fea000383ffff */
[----:B------:R-:W-:Y:S05]  /*7f20*/  BRA `(.L_x_152) ;  /* 0xffffffc000187947 */ /* 0x000fea000383ffff */
.L_x_72:
[----:B------:R-:W-:Y:S07]  /*7f30*/  MOV R0, UR7 ;  /* 0x0000000700007c02 */ /* 0x000fee0008000f00 */
.L_x_153:
[----:B--2---:R2:W3:Y:S02]  /*7f40*/  SYNCS.PHASECHK.TRANS64.TRYWAIT P0, [R0+URZ+0x88], R3 ;  /* 0x00008803000075a7 */ /* 0x0044e400080011ff */
[----:B---3--:R-:W-:Y:S05]  /*7f50*/  @!P0 NANOSLEEP.SYNCS 0x989680 ;  /* 0x009896800000895d */ /* 0x008fea0003900000 */
[----:B------:R-:W3:Y:S02]  /*7f60*/  @!P0 SYNCS.PHASECHK.TRANS64 P0, [R0+URZ+0x88], R3 ;  /* 0x00008803000085a7 */ /* 0x000ee400080010ff */
[----:B---3--:R-:W-:Y:S05]  /*7f70*/  @!P0 BRA `(.L_x_153) ;  /* 0xfffffffc00f08947 */ /* 0x008fea000383ffff */
[----:B------:R-:W-:Y:S05]  /*7f80*/  BRA `(.L_x_71) ;  /* 0xffffffc000f87947 */ /* 0x000fea000383ffff */
.L_x_75:
[----:B------:R-:W-:Y:S07]  /*7f90*/  MOV R3, UR7 ;  /* 0x0000000700037c02 */ /* 0x000fee0008000f00 */
.L_x_154:
[----:B-1----:R1:W2:Y:S02]  /*7fa0*/  SYNCS.PHASECHK.TRANS64.TRYWAIT P0, [R3+URZ+0x68], R12 ;  /* 0x0000680c030075a7 */ /* 0x0022a400080011ff */
[----:B--2---:R-:W-:Y:S05]  /*7fb0*/  @!P0 NANOSLEEP.SYNCS 0x989680 ;  /* 0x009896800000895d */ /* 0x004fea0003900000 */
[----:B------:R-:W2:Y:S02]  /*7fc0*/  @!P0 SYNCS.PHASECHK.TRANS64 P0, [R3+URZ+0x68], R12 ;  /* 0x0000680c030085a7 */ /* 0x000ea400080010ff */
[----:B--2---:R-:W-:Y:S05]  /*7fd0*/  @!P0 BRA `(.L_x_154) ;  /* 0xfffffffc00f08947 */ /* 0x004fea000383ffff */
[----:B------:R-:W-:Y:S05]  /*7fe0*/  BRA `(.L_x_155) ;  /* 0xffffffc400707947 */ /* 0x000fea000383ffff */
.L_x_76:
[----:B-1----:R-:W-:Y:S07]  /*7ff0*/  MOV R3, UR7 ;  /* 0x0000000700037c02 */ /* 0x002fee0008000f00 */
.L_x_156:
[----:B-1----:R1:W2:Y:S02]  /*8000*/  SYNCS.PHASECHK.TRANS64.TRYWAIT P0, [R3+URZ+0x70], R12 ;  /* 0x0000700c030075a7 */ /* 0x0022a400080011ff */
[----:B--2---:R-:W-:Y:S05]  /*8010*/  @!P0 NANOSLEEP.SYNCS 0x989680 ;  /* 0x009896800000895d */ /* 0x004fea0003900000 */
[----:B------:R-:W2:Y:S02]  /*8020*/  @!P0 SYNCS.PHASECHK.TRANS64 P0, [R3+URZ+0x70], R12 ;  /* 0x0000700c030085a7 */ /* 0x000ea400080010ff */
[----:B--2---:R-:W-:Y:S05]  /*8030*/  @!P0 BRA `(.L_x_156) ;  /* 0xfffffffc00f08947 */ /* 0x004fea000383ffff */
[----:B------:R-:W-:Y:S05]  /*8040*/  BRA `(.L_x_157) ;  /* 0xffffffc400b07947 */ /* 0x000fea000383ffff */
.L_x_77:
[----:B------:R-:W-:Y:S07]  /*8050*/  MOV R3, UR7 ;  /* 0x0000000700037c02 */ /* 0x000fee0008000f00 */
.L_x_158:
[----:B-1----:R1:W2:Y:S02]  /*8060*/  SYNCS.PHASECHK.TRANS64.TRYWAIT P0, [R3+URZ+0x78], R12 ;  /* 0x0000780c030075a7 */ /* 0x0022a400080011ff */
[----:B--2---:R-:W-:Y:S05]  /*8070*/  @!P0 NANOSLEEP.SYNCS 0x989680 ;  /* 0x009896800000895d */ /* 0x004fea0003900000 */
[----:B------:R-:W2:Y:S02]  /*8080*/  @!P0 SYNCS.PHASECHK.TRANS64 P0, [R3+URZ+0x78], R12 ;  /* 0x0000780c030085a7 */ /* 0x000ea400080010ff */
[----:B--2---:R-:W-:Y:S05]  /*8090*/  @!P0 BRA `(.L_x_158) ;  /* 0xfffffffc00f08947 */ /* 0x004fea000383ffff */
[----:B------:R-:W-:Y:S05]  /*80a0*/  BRA `(.L_x_159) ;  /* 0xffffffc800387947 */ /* 0x000fea000383ffff */
.L_x_79:
[----:B------:R-:W-:-:S07]  /*80b0*/  MOV R0, UR7 ;  /* 0x0000000700007c02 */ /* 0x000fce0008000f00 */
.L_x_160:
[----:B-1----:R1:W3:Y:S02]  /*80c0*/  SYNCS.PHASECHK.TRANS64.TRYWAIT P0, [R0+URZ+0x68], R3 ;  /* 0x00006803000075a7 */ /* 0x0022e400080011ff */
[----:B---3--:R-:W-:Y:S05]  /*80d0*/  @!P0 NANOSLEEP.SYNCS 0x989680 ;  /* 0x009896800000895d */ /* 0x008fea0003900000 */
[----:B------:R-:W3:Y:S02]  /*80e0*/  @!P0 SYNCS.PHASECHK.TRANS64 P0, [R0+URZ+0x68], R3 ;  /* 0x00006803000085a7 */ /* 0x000ee400080010ff */
[----:B---3--:R-:W-:Y:S05]  /*80f0*/  @!P0 BRA `(.L_x_160) ;  /* 0xfffffffc00f08947 */ /* 0x008fea000383ffff */
[----:B------:R-:W-:Y:S05]  /*8100*/  BRA `(.L_x_161) ;  /* 0xffffffc800a87947 */ /* 0x000fea000383ffff */
.L_x_80:
[----:B-1----:R-:W-:-:S07]  /*8110*/  MOV R0, UR7 ;  /* 0x0000000700007c02 */ /* 0x002fce0008000f00 */
.L_x_162:
[----:B-1----:R1:W3:Y:S02]  /*8120*/  SYNCS.PHASECHK.TRANS64.TRYWAIT P0, [R0+URZ+0x70], R3 ;  /* 0x00007003000075a7 */ /* 0x0022e400080011ff */
[----:B---3--:R-:W-:Y:S05]  /*8130*/  @!P0 NANOSLEEP.SYNCS 0x989680 ;  /* 0x009896800000895d */ /* 0x008fea0003900000 */
[----:B------:R-:W3:Y:S02]  /*8140*/  @!P0 SYNCS.PHASECHK.TRANS64 P0, [R0+URZ+0x70], R3 ;  /* 0x00007003000085a7 */ /* 0x000ee400080010ff */
[----:B---3--:R-:W-:Y:S05]  /*8150*/  @!P0 BRA `(.L_x_162) ;  /* 0xfffffffc00f08947 */ /* 0x008fea000383ffff */
[----:B------:R-:W-:Y:S05]  /*8160*/  BRA `(.L_x_163) ;  /* 0xffffffc800987947 */ /* 0x000fea000383ffff */
.L_x_82:
[----:B--2---:R2:W4:Y:S02]  /*8170*/  SYNCS.PHASECHK.TRANS64.TRYWAIT P0, [R0+URZ+0x90], R3 ;  /* 0x00009003000075a7 */ /* 0x00452400080011ff */
[----:B----4-:R-:W-:Y:S05]  /*8180*/  @!P0 NANOSLEEP.SYNCS 0x989680 ;  /* 0x009896800000895d */ /* 0x010fea0003900000 */
[----:B------:R-:W4:Y:S02]  /*8190*/  @!P0 SYNCS.PHASECHK.TRANS64 P0, [R0+URZ+0x90], R3 ;  /* 0x00009003000085a7 */ /* 0x000f2400080010ff */
[----:B----4-:R-:W-:Y:S05]  /*81a0*/  @!P0 BRA `(.L_x_82) ;  /* 0xfffffffc00f08947 */ /* 0x010fea000383ffff */
[----:B------:R-:W-:Y:S05]  /*81b0*/  BRA `(.L_x_164) ;  /* 0xffffffcc006c7947 */ /* 0x000fea000383ffff */
.L_x_93:
[----:B-1----:R-:W-:Y:S04]  /*81c0*/  MOV R0, UR48 ;  /* 0x0000003000007c02 */ /* 0x002fe80008000f00 */
[----:B------:R1:W3:Y:S03]  /*81d0*/  SYNCS.PHASECHK.TRANS64.TRYWAIT P1, [R0+URZ+0x50], R3 ;  /* 0x00005003000075a7 */ /* 0x0002e600080211ff */
[----:B---3--:R-:W-:Y:S05]  /*81e0*/  @!P1 NANOSLEEP.SYNCS 0x989680 ;  /* 0x009896800000995d */ /* 0x008fea0003900000 */
[----:B------:R-:W3:Y:S02]  /*81f0*/  @!P1 SYNCS.PHASECHK.TRANS64 P1, [R0+URZ+0x50], R3 ;  /* 0x00005003000095a7 */ /* 0x000ee400080210ff */
[----:B---3--:R-:W-:Y:S05]  /*8200*/  @!P1 BRA `(.L_x_93) ;  /* 0xfffffffc00ec9947 */ /* 0x008fea000383ffff */
[----:B------:R-:W-:Y:S05]  /*8210*/  BRA `(.L_x_92) ;  /* 0xffffffd800747947 */ /* 0x000fea000383ffff */
.L_x_95:
[----:B-1----:R1:W4:Y:S02]  /*8220*/  SYNCS.PHASECHK.TRANS64.TRYWAIT P0, [R79+URZ+0xb0], R4 ;  /* 0x0000b0044f0075a7 */ /* 0x00232400080011ff */
[----:B----4-:R-:W-:Y:S05]  /*8230*/  @!P0 NANOSLEEP.SYNCS 0x989680 ;  /* 0x009896800000895d */ /* 0x010fea0003900000 */
[----:B------:R-:W4:Y:S02]  /*8240*/  @!P0 SYNCS.PHASECHK.TRANS64 P0, [R79+URZ+0xb0], R4 ;  /* 0x0000b0044f0085a7 */ /* 0x000f2400080010ff */
[----:B----4-:R-:W-:Y:S05]  /*8250*/  @!P0 BRA `(.L_x_95) ;  /* 0xfffffffc00f08947 */ /* 0x010fea000383ffff */
[----:B------:R-:W-:Y:S05]  /*8260*/  BRA `(.L_x_94) ;  /* 0xffffffd800987947 */ /* 0x000fea000383ffff */
.L_x_104:
[----:B--2---:R2:W4:Y:S02]  /*8270*/  SYNCS.PHASECHK.TRANS64.TRYWAIT P0, [R3+URZ+0x50], R0 ;  /* 0x00005000030075a7 */ /* 0x00452400080011ff */
[----:B----4-:R-:W-:Y:S05]  /*8280*/  @!P0 NANOSLEEP.SYNCS 0x989680 ;  /* 0x009896800000895d */ /* 0x010fea0003900000 */
[----:B------:R-:W4:Y:S02]  /*8290*/  @!P0 SYNCS.PHASECHK.TRANS64 P0, [R3+URZ+0x50], R0 ;  /* 0x00005000030085a7 */ /* 0x000f2400080010ff */
[----:B----4-:R-:W-:Y:S05]  /*82a0*/  @!P0 BRA `(.L_x_104) ;  /* 0xfffffffc00f08947 */ /* 0x010fea000383ffff */
[----:B------:R-:W-:Y:S05]  /*82b0*/  BRA `(.L_x_103) ;  /* 0xffffffe000887947 */ /* 0x000fea000383ffff */
.L_x_113:
[----:B--2---:R2:W4:Y:S02]  /*82c0*/  SYNCS.PHASECHK.TRANS64.TRYWAIT P0, [R4+URZ+0x50], R3 ;  /* 0x00005003040075a7 */ /* 0x00452400080011ff */
[----:B----4-:R-:W-:Y:S05]  /*82d0*/  @!P0 NANOSLEEP.SYNCS 0x989680 ;  /* 0x009896800000895d */ /* 0x010fea0003900000 */
[----:B------:R-:W4:Y:S02]  /*82e0*/  @!P0 SYNCS.PHASECHK.TRANS64 P0, [R4+URZ+0x50], R3 ;  /* 0x00005003040085a7 */ /* 0x000f2400080010ff */
[----:B----4-:R-:W-:Y:S05]  /*82f0*/  @!P0 BRA `(.L_x_113) ;  /* 0xfffffffc00f08947 */ /* 0x010fea000383ffff */
[----:B------:R-:W-:Y:S05]  /*8300*/  BRA `(.L_x_112) ;  /* 0xffffffe8009c7947 */ /* 0x000fea000383ffff */
        .weak           $__internal_0_$__cuda_sm10x_tcgen05_guardrail_trap_col_being_dealloced_not_returned_by_alloc
        .type           $__internal_0_$__cuda_sm10x_tcgen05_guardrail_trap_col_being_dealloced_not_returned_by_alloc,@function
        .size           $__internal_0_$__cuda_sm10x_tcgen05_guardrail_trap_col_being_dealloced_not_returned_by_alloc,($__internal_1_$__cuda_sm10x_tcgen05_guardrail_trap_phase_invalid_during_alloc - $__internal_0_$__cuda_sm10x_tcgen05_guardrail_trap_col_being_dealloced_not_returned_by_alloc)
$__internal_0_$__cuda_sm10x_tcgen05_guardrail_trap_col_being_dealloced_not_returned_by_alloc:
[----:B------:R-:W-:Y:S05]  /*8310*/  BPT.TRAP 0x1 ;  /* 0x000000040000795c */ /* 0x000fea0000300000 */
[----:B------:R-:W-:-:S04]  /*8320*/  HFMA2 R3, -RZ, RZ, 0, 0 ;  /* 0x00000000ff037431 */ /* 0x000fc800000001ff */
[----:B------:R-:W-:Y:S05]  /*8330*/  RET.REL.NODEC R2 `(_ZN7cutlass13device_kernelINS_4gemm6kernel13GemmUniversalIN4cute5tupleIJiiiiEEENS1_10collective13CollectiveMmaINS1_35MainloopSm100TmaUmmaWarpSpecializedILi5ELi2ELi4ENS5_IJNS4_1CILi1EEESB_SB_EEEEENS5_IJNSA_ILi64EEENSA_ILi96EEENSA_ILi128EEEEEENS_10bfloat16_tENS5_IJlSB_lEEESI_SJ_NS4_8TiledMMAINS4_8MMA_AtomIJNS4_20SM100_MMA_F16BF16_SSISI_SI_fLi64ELi96ELNS4_4UMMA5MajorE0ELSO_0ELNSN_7ScaleInE0ELSP_0EEEEEENS4_6LayoutISC_NS5_IJNSA_ILi0EEEST_ST_EEEEENS5_IJNS4_10UnderscoreESW_SW_EEEEENS4_13SM90_TMA_LOADENS4_14ComposedLayoutINS4_7SwizzleILi3ELi4ELi3EEENS4_18smem_ptr_flag_bitsILi16EEENSS_INS5_IJNSA_ILi8EEESE_EEENS5_IJSE_SB_EEEEEEEvNS4_8identityESZ_S19_vS1A_EENS_8epilogue10collective18CollectiveEpilogueINS1C_23Sm100TmaWarpSpecializedILi3ELi2ELi16ELb1ELb0EEEJSH_NS5_IJNSS_ISE_SB_EENSS_INSA_ILi32EEESB_EEEEESI_SJ_SI_SJ_NS1C_6fusion15FusionCallbacksIS1G_NS1L_17LinearCombinationISI_fSI_fLNS_15FloatRoundStyleE2EEESH_S1K_JEEENS4_5SM1004TMEM4LOAD26SM100_TMEM_LOAD_16dp256b4xESZ_NS10_INS11_ILi2ELi4ELi3EEES14_NSS_INS5_IJS15_S1I_EEENS5_IJS1I_SB_EEEEEEENS4_17SM75_U32x4_LDSM_NENS4_14SM90_TMA_STOREES1Z_NS4_17SM90_U32x4_STSM_NENS4_39AutoVectorizingCopyWithAssumedAlignmentILi128EEEEEEvvEEEEvNT_6ParamsE) ;  /* 0xffffff7c02307950 */ /* 0x000fea0003c3ffff */
        .weak           $__internal_1_$__cuda_sm10x_tcgen05_guardrail_trap_phase_invalid_during_alloc
        .type           $__internal_1_$__cuda_sm10x_tcgen05_guardrail_trap_phase_invalid_during_alloc,@function
        .size           $__internal_1_$__cuda_sm10x_tcgen05_guardrail_trap_phase_invalid_during_alloc,($__internal_2_$__cuda_sm10x_tcgen05_guardrail_trap_unallocated_columns_being_dealloced - $__internal_1_$__cuda_sm10x_tcgen05_guardrail_trap_phase_invalid_during_alloc)
$__internal_1_$__cuda_sm10x_tcgen05_guardrail_trap_phase_invalid_during_alloc:
[----:B------:R-:W-:Y:S05]  /*8340*/  BPT.TRAP 0x1 ;  /* 0x000000040000795c */ /* 0x000fea0000300000 */
[----:B------:R-:W-:-:S04]  /*8350*/  MOV R3, 0x0 ;  /* 0x0000000000037802 */ /* 0x000fc80000000f00 */
[----:B------:R-:W-:Y:S05]  /*8360*/  RET.REL.NODEC R2 `(_ZN7cutlass13device_kernelINS_4gemm6kernel13GemmUniversalIN4cute5tupleIJiiiiEEENS1_10collective13CollectiveMmaINS1_35MainloopSm100TmaUmmaWarpSpecializedILi5ELi2ELi4ENS5_IJNS4_1CILi1EEESB_SB_EEEEENS5_IJNSA_ILi64EEENSA_ILi96EEENSA_ILi128EEEEEENS_10bfloat16_tENS5_IJlSB_lEEESI_SJ_NS4_8TiledMMAINS4_8MMA_AtomIJNS4_20SM100_MMA_F16BF16_SSISI_SI_fLi64ELi96ELNS4_4UMMA5MajorE0ELSO_0ELNSN_7ScaleInE0ELSP_0EEEEEENS4_6LayoutISC_NS5_IJNSA_ILi0EEEST_ST_EEEEENS5_IJNS4_10UnderscoreESW_SW_EEEEENS4_13SM90_TMA_LOADENS4_14ComposedLayoutINS4_7SwizzleILi3ELi4ELi3EEENS4_18smem_ptr_flag_bitsILi16EEENSS_INS5_IJNSA_ILi8EEESE_EEENS5_IJSE_SB_EEEEEEEvNS4_8identityESZ_S19_vS1A_EENS_8epilogue10collective18CollectiveEpilogueINS1C_23Sm100TmaWarpSpecializedILi3ELi2ELi16ELb1ELb0EEEJSH_NS5_IJNSS_ISE_SB_EENSS_INSA_ILi32EEESB_EEEEESI_SJ_SI_SJ_NS1C_6fusion15FusionCallbacksIS1G_NS1L_17LinearCombinationISI_fSI_fLNS_15FloatRoundStyleE2EEESH_S1K_JEEENS4_5SM1004TMEM4LOAD26SM100_TMEM_LOAD_16dp256b4xESZ_NS10_INS11_ILi2ELi4ELi3EEES14_NSS_INS5_IJS15_S1I_EEENS5_IJS1I_SB_EEEEEEENS4_17SM75_U32x4_LDSM_NENS4_14SM90_TMA_STOREES1Z_NS4_17SM90_U32x4_STSM_NENS4_39AutoVectorizingCopyWithAssumedAlignmentILi128EEEEEEvvEEEEvNT_6ParamsE) ;  /* 0xffffff7c02247950 */ /* 0x000fea0003c3ffff */
        .weak           $__internal_2_$__cuda_sm10x_tcgen05_guardrail_trap_unallocated_columns_being_dealloced
        .type           $__internal_2_$__cuda_sm10x_tcgen05_guardrail_trap_unallocated_columns_being_dealloced,@function
        .size           $__internal_2_$__cuda_sm10x_tcgen05_guardrail_trap_unallocated_columns_being_dealloced,(.L_x_166 - $__internal_2_$__cuda_sm10x_tcgen05_guardrail_trap_unallocated_columns_being_dealloced)
$__internal_2_$__cuda_sm10x_tcgen05_guardrail_trap_unallocated_columns_being_dealloced:
[----:B------:R-:W-:Y:S05]  /*8370*/  BPT.TRAP 0x1 ;  /* 0x000000040000795c */ /* 0x000fea0000300000 */
[----:B------:R-:W-:-:S04]  /*8380*/  HFMA2 R3, -RZ, RZ, 0, 0 ;  /* 0x00000000ff037431 */ /* 0x000fc800000001ff */
[----:B------:R-:W-:Y:S05]  /*8390*/  RET.REL.NODEC R2 `(_ZN7cutlass13device_kernelINS_4gemm6kernel13GemmUniversalIN4cute5tupleIJiiiiEEENS1_10collective13CollectiveMmaINS1_35MainloopSm100TmaUmmaWarpSpecializedILi5ELi2ELi4ENS5_IJNS4_1CILi1EEESB_SB_EEEEENS5_IJNSA_ILi64EEENSA_ILi96EEENSA_ILi128EEEEEENS_10bfloat16_tENS5_IJlSB_lEEESI_SJ_NS4_8TiledMMAINS4_8MMA_AtomIJNS4_20SM100_MMA_F16BF16_SSISI_SI_fLi64ELi96ELNS4_4UMMA5MajorE0ELSO_0ELNSN_7ScaleInE0ELSP_0EEEEEENS4_6LayoutISC_NS5_IJNSA_ILi0EEEST_ST_EEEEENS5_IJNS4_10UnderscoreESW_SW_EEEEENS4_13SM90_TMA_LOADENS4_14ComposedLayoutINS4_7SwizzleILi3ELi4ELi3EEENS4_18smem_ptr_flag_bitsILi16EEENSS_INS5_IJNSA_ILi8EEESE_EEENS5_IJSE_SB_EEEEEEEvNS4_8identityESZ_S19_vS1A_EENS_8epilogue10collective18CollectiveEpilogueINS1C_23Sm100TmaWarpSpecializedILi3ELi2ELi16ELb1ELb0EEEJSH_NS5_IJNSS_ISE_SB_EENSS_INSA_ILi32EEESB_EEEEESI_SJ_SI_SJ_NS1C_6fusion15FusionCallbacksIS1G_NS1L_17LinearCombinationISI_fSI_fLNS_15FloatRoundStyleE2EEESH_S1K_JEEENS4_5SM1004TMEM4LOAD26SM100_TMEM_LOAD_16dp256b4xESZ_NS10_INS11_ILi2ELi4ELi3EEES14_NSS_INS5_IJS15_S1I_EEENS5_IJS1I_SB_EEEEEEENS4_17SM75_U32x4_LDSM_NENS4_14SM90_TMA_STOREES1Z_NS4_17SM90_U32x4_STSM_NENS4_39AutoVectorizingCopyWithAssumedAlignmentILi128EEEEEEvvEEEEvNT_6ParamsE) ;  /* 0xffffff7c02187950 */ /* 0x000fea0003c3ffff */
.L_x_165:
[----:B------:R-:W-:-:S00]  /*83a0*/  BRA `(.L_x_165) ;  /* 0xfffffffc00fc7947 */ /* 0x000fc0000383ffff */
[----:B------:R-:W-:-:S00]  /*83b0*/  NOP ;  /* 0x0000000000007918 */ /* 0x000fc00000000000 */
        /* <DEDUP_REMOVED lines=12> */
.L_x_166:


//--------------------- .nv.global.init           --------------------------
	.section	.nv.global.init,"aw",@progbits
.nv.global.init:
	.type		$str$27,@object
	.size		$str$27,($str$28 - $str$27)
$str$27:
        /*0000*/ 	.byte	0x28, 0x61, 0x64, 0x64, 0x72, 0x65, 0x73, 0x73, 0x20, 0x26, 0x20, 0x6d, 0x61, 0x73, 0x6b, 0x29
        /*0010*/ 	.byte	0x20, 0x3d, 0x3d, 0x20, 0x30, 0x00
	.type		$str$28,@object
	.size		$str$28,($str$26 - $str$28)
$str$28:
        /*0016*/ 	.byte	0x2f, 0x74, 0x6d, 0x70, 0x2f, 0x63, 0x75, 0x74, 0x6c, 0x61, 0x73, 0x73, 0x5f, 0x73, 0x77, 0x65
        /*0026*/ 	.byte	0x65, 0x70, 0x5f, 0x73, 0x72, 0x63, 0x2f, 0x69, 0x6e, 0x63, 0x6c, 0x75, 0x64, 0x65, 0x2f, 0x63
        /*0036*/ 	.byte	0x75, 0x74, 0x65, 0x2f, 0x70, 0x6f, 0x69, 0x6e, 0x74, 0x65, 0x72, 0x5f, 0x66, 0x6c, 0x61, 0x67
        /*0046*/ 	.byte	0x67, 0x65, 0x64, 0x2e, 0x68, 0x70, 0x70, 0x00
	.type		$str$26,@object
	.size		$str$26,($str$25 - $str$26)
$str$26:
        /*004e*/ 	.byte	0x2f, 0x74, 0x6d, 0x70, 0x2f, 0x63, 0x75, 0x74, 0x6c, 0x61, 0x73, 0x73, 0x5f, 0x73, 0x77, 0x65
        /*005e*/ 	.byte	0x65, 0x70, 0x5f, 0x73, 0x72, 0x63, 0x2f, 0x69, 0x6e, 0x63, 0x6c, 0x75, 0x64, 0x65, 0x2f, 0x63
        /*006e*/ 	.byte	0x75, 0x74, 0x65, 0x2f, 0x61, 0x74, 0x6f, 0x6d, 0x2f, 0x63, 0x6f, 0x70, 0x79, 0x5f, 0x74, 0x72
        /*007e*/ 	.byte	0x61, 0x69, 0x74, 0x73, 0x5f, 0x73, 0x6d, 0x31, 0x30, 0x30, 0x2e, 0x68, 0x70, 0x70, 0x00
	.type		$str$25,@object
	.size		$str$25,(__unnamed_1 - $str$25)
$str$25:
        /*008d*/ 	.byte	0x28, 0x28, 0x75, 0x69, 0x6e, 0x74, 0x33, 0x32, 0x5f, 0x74, 0x28, 0x74, 0x68, 0x72, 0x65, 0x61
        /*009d*/ 	.byte	0x64, 0x49, 0x64, 0x78, 0x2e, 0x78, 0x29, 0x20, 0x2f, 0x20, 0x33, 0x32, 0x29, 0x20, 0x25, 0x20
        /*00ad*/ 	.byte	0x34, 0x29, 0x20, 0x3d, 0x3d, 0x20, 0x28, 0x28, 0x28, 0x74, 0x6d, 0x65, 0x6d, 0x5f, 0x61, 0x64
        /*00bd*/ 	.byte	0x64, 0x72, 0x20, 0x3e, 0x3e, 0x20, 0x31, 0x36, 0x29, 0x20, 0x2f, 0x20, 0x33, 0x32, 0x29, 0x20
        /*00cd*/ 	.byte	0x25, 0x20, 0x34, 0x29, 0x00
	.type		__unnamed_1,@object
	.size		__unnamed_1,(__unnamed_2 - __unnamed_1)
__unnamed_1:
        /*00d2*/ 	.byte	0x61, 0x75, 0x74, 0x6f, 0x20, 0x63, 0x75, 0x74, 0x65, 0x3a, 0x3a, 0x61, 0x73, 0x5f, 0x70, 0x6f
        /* <DEDUP_REMOVED lines=24> */
        /*0262*/ 	.byte	0x30, 0x34, 0x38, 0x3e, 0x3e, 0x3e, 0x3e, 0x5d, 0x00
	.type		__unnamed_2,@object
	.size		__unnamed_2,(.L_2 - __unnamed_2)
__unnamed_2:
        /* <DEDUP_REMOVED lines=45> */
        /*053b*/ 	.byte	0x3e, 0x3e, 0x3e, 0x5d, 0x00
.L_2:


//--------------------- .nv.shared._ZN7cutlass13device_kernelINS_4gemm6kernel13GemmUniversalIN4cute5tupleIJiiiiEEENS1_10collective13CollectiveMmaINS1_35MainloopSm100TmaUmmaWarpSpecializedILi5ELi2ELi4ENS5_IJNS4_1CILi1EEESB_SB_EEEEENS5_IJNSA_ILi64EEENSA_ILi96EEENSA_ILi128EEEEEENS_10bfloat16_tENS5_IJlSB_lEEESI_SJ_NS4_8TiledMMAINS4_8MMA_AtomIJNS4_20SM100_MMA_F16BF16_SSISI_SI_fLi64ELi96ELNS4_4UMMA5MajorE0ELSO_0ELNSN_7ScaleInE0ELSP_0EEEEEENS4_6LayoutISC_NS5_IJNSA_ILi0EEEST_ST_EEEEENS5_IJNS4_10UnderscoreESW_SW_EEEEENS4_13SM90_TMA_LOADENS4_14ComposedLayoutINS4_7SwizzleILi3ELi4ELi3EEENS4_18smem_ptr_flag_bitsILi16EEENSS_INS5_IJNSA_ILi8EEESE_EEENS5_IJSE_SB_EEEEEEEvNS4_8identityESZ_S19_vS1A_EENS_8epilogue10collective18CollectiveEpilogueINS1C_23Sm100TmaWarpSpecializedILi3ELi2ELi16ELb1ELb0EEEJSH_NS5_IJNSS_ISE_SB_EENSS_INSA_ILi32EEESB_EEEEESI_SJ_SI_SJ_NS1C_6fusion15FusionCallbacksIS1G_NS1L_17LinearCombinationISI_fSI_fLNS_15FloatRoundStyleE2EEESH_S1K_JEEENS4_5SM1004TMEM4LOAD26SM100_TMEM_LOAD_16dp256b4xESZ_NS10_INS11_ILi2ELi4ELi3EEES14_NSS_INS5_IJS15_S1I_EEENS5_IJS1I_SB_EEEEEEENS4_17SM75_U32x4_LDSM_NENS4_14SM90_TMA_STOREES1Z_NS4_17SM90_U32x4_STSM_NENS4_39AutoVectorizingCopyWithAssumedAlignmentILi128EEEEEEvvEEEEvNT_6ParamsE --------------------------
	.section	.nv.shared._ZN7cutlass13device_kernelINS_4gemm6kernel13GemmUniversalIN4cute5tupleIJiiiiEEENS1_10collective13CollectiveMmaINS1_35MainloopSm100TmaUmmaWarpSpecializedILi5ELi2ELi4ENS5_IJNS4_1CILi1EEESB_SB_EEEEENS5_IJNSA_ILi64EEENSA_ILi96EEENSA_ILi128EEEEEENS_10bfloat16_tENS5_IJlSB_lEEESI_SJ_NS4_8TiledMMAINS4_8MMA_AtomIJNS4_20SM100_MMA_F16BF16_SSISI_SI_fLi64ELi96ELNS4_4UMMA5MajorE0ELSO_0ELNSN_7ScaleInE0ELSP_0EEEEEENS4_6LayoutISC_NS5_IJNSA_ILi0EEEST_ST_EEEEENS5_IJNS4_10UnderscoreESW_SW_EEEEENS4_13SM90_TMA_LOADENS4_14ComposedLayoutINS4_7SwizzleILi3ELi4ELi3EEENS4_18smem_ptr_flag_bitsILi16EEENSS_INS5_IJNSA_ILi8EEESE_EEENS5_IJSE_SB_EEEEEEEvNS4_8identityESZ_S19_vS1A_EENS_8epilogue10collective18CollectiveEpilogueINS1C_23Sm100TmaWarpSpecializedILi3ELi2ELi16ELb1ELb0EEEJSH_NS5_IJNSS_ISE_SB_EENSS_INSA_ILi32EEESB_EEEEESI_SJ_SI_SJ_NS1C_6fusion15FusionCallbacksIS1G_NS1L_17LinearCombinationISI_fSI_fLNS_15FloatRoundStyleE2EEESH_S1K_JEEENS4_5SM1004TMEM4LOAD26SM100_TMEM_LOAD_16dp256b4xESZ_NS10_INS11_ILi2ELi4ELi3EEES14_NSS_INS5_IJS15_S1I_EEENS5_IJS1I_SB_EEEEEEENS4_17SM75_U32x4_LDSM_NENS4_14SM90_TMA_STOREES1Z_NS4_17SM90_U32x4_STSM_NENS4_39AutoVectorizingCopyWithAssumedAlignmentILi128EEEEEEvvEEEEvNT_6ParamsE,"aw",@nobits
	.sectionflags	@""
	.align	16
	.zero		1024


//--------------------- .nv.shared.reserved.0     --------------------------
	.section	.nv.shared.reserved.0,"aw",@nobits
	.weak		__nv_reservedSMEM_offset_0_alias
	.size		__nv_reservedSMEM_offset_0_alias, 0, 64
	.other		__nv_reservedSMEM_offset_0_alias,@"STO_CUDA_RESERVED_SHARED STV_DEFAULT"
__nv_reservedSMEM_offset_0_alias:
	.zero		0
.nv.shared.reserved.0:
	.zero		64
	.weak		__nv_reservedSMEM_tcgen05_partition
	.type		__nv_reservedSMEM_tcgen05_partition,@object
	.size		__nv_reservedSMEM_tcgen05_partition,(.L_0 - __nv_reservedSMEM_tcgen05_partition)
__nv_reservedSMEM_tcgen05_partition:
	.zero		32
.L_0:


//--------------------- .nv.global                --------------------------
	.section	.nv.global,"aw",@nobits
.nv.global:
	.type		_ZN40_INTERNAL_1e5ea504_4_k_cu_17431223_164804cute1_E,@object
	.size		_ZN40_INTERNAL_1e5ea504_4_k_cu_17431223_164804cute1_E,(_ZN40_INTERNAL_1e5ea504_4_k_cu_17431223_164804cuda3std3__45__cpo6cbeginE - _ZN40_INTERNAL_1e5ea504_4_k_cu_17431223_164804cute1_E)
_ZN40_INTERNAL_1e5ea504_4_k_cu_17431223_164804cute1_E:
	.zero		1
	.type		_ZN40_INTERNAL_1e5ea504_4_k_cu_17431223_164804cuda3std3__45__cpo6cbeginE,@object
	.size		_ZN40_INTERNAL_1e5ea504_4_k_cu_17431223_164804cuda3std3__45__cpo6cbeginE,(_ZN40_INTERNAL_1e5ea504_4_k_cu_17431223_164804cuda3std3__48in_placeE - _ZN40_INTERNAL_1e5ea504_4_k_cu_17431223_164804cuda3std3__45__cpo6cbeginE)
_ZN40_INTERNAL_1e5ea504_4_k_cu_17431223_164804cuda3std3__45__cpo6cbeginE:
	.zero		1
	.type		_ZN40_INTERNAL_1e5ea504_4_k_cu_17431223_164804cuda3std3__48in_placeE,@object
	.size		_ZN40_INTERNAL_1e5ea504_4_k_cu_17431223_164804cuda3std3__48in_placeE,(_ZN40_INTERNAL_1e5ea504_4_k_cu_17431223_164804cuda3std6ranges3__45__cpo9iter_moveE - _ZN40_INTERNAL_1e5ea504_4_k_cu_17431223_164804cuda3std3__48in_placeE)
_ZN40_INTERNAL_1e5ea504_4_k_cu_17431223_164804cuda3std3__48in_placeE:
	.zero		1
	.type		_ZN40_INTERNAL_1e5ea504_4_k_cu_17431223_164804cuda3std6ranges3__45__cpo9iter_moveE,@object
	.size		_ZN40_INTERNAL_1e5ea504_4_k_cu_17431223_164804cuda3std6ranges3__45__cpo9iter_moveE,(_ZN40_INTERNAL_1e5ea504_4_k_cu_17431223_164804cuda3std3__45__cpo5beginE - _ZN40_INTERNAL_1e5ea504_4_k_cu_17431223_164804cuda3std6ranges3__45__cpo9iter_moveE)
_ZN40_INTERNAL_1e5ea504_4_k_cu_17431223_164804cuda3std6ranges3__45__cpo9iter_moveE:
	.zero		1
	.type		_ZN40_INTERNAL_1e5ea504_4_k_cu_17431223_164804cuda3std3__45__cpo5beginE,@object
	.size		_ZN40_INTERNAL_1e5ea504_4_k_cu_17431223_164804cuda3std3__45__cpo5beginE,(_ZN40_INTERNAL_1e5ea504_4_k_cu_17431223_164804cuda3std3__442_GLOBAL__N__1e5ea504_4_k_cu_17431223_164806ignoreE - _ZN40_INTERNAL_1e5ea504_4_k_cu_17431223_164804cuda3std3__45__cpo5beginE)
_ZN40_INTERNAL_1e5ea504_4_k_cu_17431223_164804cuda3std3__45__cpo5beginE:
	.zero		1
	.type		_ZN40_INTERNAL_1e5ea504_4_k_cu_17431223_164804cuda3std3__442_GLOBAL__N__1e5ea504_4_k_cu_17431223_164806ignoreE,@object
	.size		_ZN40_INTERNAL_1e5ea504_4_k_cu_17431223_164804cuda3std3__442_GLOBAL__N__1e5ea504_4_k_cu_17431223_164806ignoreE,(_ZN40_INTERNAL_1e5ea504_4_k_cu_17431223_164804cute7productE - _ZN40_INTERNAL_1e5ea504_4_k_cu_17431223_164804cuda3std3__442_GLOBAL__N__1e5ea504_4_k_cu_17431223_164806ignoreE)
_ZN40_INTERNAL_1e5ea504_4_k_cu_17431223_164804cuda3std3__442_GLOBAL__N__1e5ea504_4_k_cu_17431223_164806ignoreE:
	.zero		1
	.type		_ZN40_INTERNAL_1e5ea504_4_k_cu_17431223_164804cute7productE,@object
	.size		_ZN40_INTERNAL_1e5ea504_4_k_cu_17431223_164804cute7productE,(_ZN40_INTERNAL_1e5ea504_4_k_cu_17431223_164804cuda3std3__45__cpo3endE - _ZN40_INTERNAL_1e5ea504_4_k_cu_17431223_164804cute7productE)
_ZN40_INTERNAL_1e5ea504_4_k_cu_17431223_164804cute7productE:
	.zero		1
	.type		_ZN40_INTERNAL_1e5ea504_4_k_cu_17431223_164804cuda3std3__45__cpo3endE,@object
	.size		_ZN40_INTERNAL_1e5ea504_4_k_cu_17431223_164804cuda3std3__45__cpo3endE,(_ZN40_INTERNAL_1e5ea504_4_k_cu_17431223_164804cuda3std3__419piecewise_constructE - _ZN40_INTERNAL_1e5ea504_4_k_cu_17431223_164804cuda3std3__45__cpo3endE)
_ZN40_INTERNAL_1e5ea504_4_k_cu_17431223_164804cuda3std3__45__cpo3endE:
	.zero		1
	.type		_ZN40_INTERNAL_1e5ea504_4_k_cu_17431223_164804cuda3std3__419piecewise_constructE,@object
	.size		_ZN40_INTERNAL_1e5ea504_4_k_cu_17431223_164804cuda3std3__419piecewise_constructE,(_ZN40_INTERNAL_1e5ea504_4_k_cu_17431223_164804cuda3std3__45__cpo4cendE - _ZN40_INTERNAL_1e5ea504_4_k_cu_17431223_164804cuda3std3__419piecewise_constructE)
_ZN40_INTERNAL_1e5ea504_4_k_cu_17431223_164804cuda3std3__419piecewise_constructE:
	.zero		1
	.type		_ZN40_INTERNAL_1e5ea504_4_k_cu_17431223_164804cuda3std3__45__cpo4cendE,@object
	.size		_ZN40_INTERNAL_1e5ea504_4_k_cu_17431223_164804cuda3std3__45__cpo4cendE,(_ZN40_INTERNAL_1e5ea504_4_k_cu_17431223_164804cuda3std6ranges3__45__cpo4swapE - _ZN40_INTERNAL_1e5ea504_4_k_cu_17431223_164804cuda3std3__45__cpo4cendE)
_ZN40_INTERNAL_1e5ea504_4_k_cu_17431223_164804cuda3std3__45__cpo4cendE:
	.zero		1
	.type		_ZN40_INTERNAL_1e5ea504_4_k_cu_17431223_164804cuda3std6ranges3__45__cpo4swapE,@object
	.size		_ZN40_INTERNAL_1e5ea504_4_k_cu_17431223_164804cuda3std6ranges3__45__cpo4swapE,(.L_10 - _ZN40_INTERNAL_1e5ea504_4_k_cu_17431223_164804cuda3std6ranges3__45__cpo4swapE)
_ZN40_INTERNAL_1e5ea504_4_k_cu_17431223_164804cuda3std6ranges3__45__cpo4swapE:
	.zero		1
.L_10:


//--------------------- .nv.constant0._ZN7cutlass13device_kernelINS_4gemm6kernel13GemmUniversalIN4cute5tupleIJiiiiEEENS1_10collective13CollectiveMmaINS1_35MainloopSm100TmaUmmaWarpSpecializedILi5ELi2ELi4ENS5_IJNS4_1CILi1EEESB_SB_EEEEENS5_IJNSA_ILi64EEENSA_ILi96EEENSA_ILi128EEEEEENS_10bfloat16_tENS5_IJlSB_lEEESI_SJ_NS4_8TiledMMAINS4_8MMA_AtomIJNS4_20SM100_MMA_F16BF16_SSISI_SI_fLi64ELi96ELNS4_4UMMA5MajorE0ELSO_0ELNSN_7ScaleInE0ELSP_0EEEEEENS4_6LayoutISC_NS5_IJNSA_ILi0EEEST_ST_EEEEENS5_IJNS4_10UnderscoreESW_SW_EEEEENS4_13SM90_TMA_LOADENS4_14ComposedLayoutINS4_7SwizzleILi3ELi4ELi3EEENS4_18smem_ptr_flag_bitsILi16EEENSS_INS5_IJNSA_ILi8EEESE_EEENS5_IJSE_SB_EEEEEEEvNS4_8identityESZ_S19_vS1A_EENS_8epilogue10collective18CollectiveEpilogueINS1C_23Sm100TmaWarpSpecializedILi3ELi2ELi16ELb1ELb0EEEJSH_NS5_IJNSS_ISE_SB_EENSS_INSA_ILi32EEESB_EEEEESI_SJ_SI_SJ_NS1C_6fusion15FusionCallbacksIS1G_NS1L_17LinearCombinationISI_fSI_fLNS_15FloatRoundStyleE2EEESH_S1K_JEEENS4_5SM1004TMEM4LOAD26SM100_TMEM_LOAD_16dp256b4xESZ_NS10_INS11_ILi2ELi4ELi3EEES14_NSS_INS5_IJS15_S1I_EEENS5_IJS1I_SB_EEEEEEENS4_17SM75_U32x4_LDSM_NENS4_14SM90_TMA_STOREES1Z_NS4_17SM90_U32x4_STSM_NENS4_39AutoVectorizingCopyWithAssumedAlignmentILi128EEEEEEvvEEEEvNT_6ParamsE --------------------------
	.section	.nv.constant0._ZN7cutlass13device_kernelINS_4gemm6kernel13GemmUniversalIN4cute5tupleIJiiiiEEENS1_10collective13CollectiveMmaINS1_35MainloopSm100TmaUmmaWarpSpecializedILi5ELi2ELi4ENS5_IJNS4_1CILi1EEESB_SB_EEEEENS5_IJNSA_ILi64EEENSA_ILi96EEENSA_ILi128EEEEEENS_10bfloat16_tENS5_IJlSB_lEEESI_SJ_NS4_8TiledMMAINS4_8MMA_AtomIJNS4_20SM100_MMA_F16BF16_SSISI_SI_fLi64ELi96ELNS4_4UMMA5MajorE0ELSO_0ELNSN_7ScaleInE0ELSP_0EEEEEENS4_6LayoutISC_NS5_IJNSA_ILi0EEEST_ST_EEEEENS5_IJNS4_10UnderscoreESW_SW_EEEEENS4_13SM90_TMA_LOADENS4_14ComposedLayoutINS4_7SwizzleILi3ELi4ELi3EEENS4_18smem_ptr_flag_bitsILi16EEENSS_INS5_IJNSA_ILi8EEESE_EEENS5_IJSE_SB_EEEEEEEvNS4_8identityESZ_S19_vS1A_EENS_8epilogue10collective18CollectiveEpilogueINS1C_23Sm100TmaWarpSpecializedILi3ELi2ELi16ELb1ELb0EEEJSH_NS5_IJNSS_ISE_SB_EENSS_INSA_ILi32EEESB_EEEEESI_SJ_SI_SJ_NS1C_6fusion15FusionCallbacksIS1G_NS1L_17LinearCombinationISI_fSI_fLNS_15FloatRoundStyleE2EEESH_S1K_JEEENS4_5SM1004TMEM4LOAD26SM100_TMEM_LOAD_16dp256b4xESZ_NS10_INS11_ILi2ELi4ELi3EEES14_NSS_INS5_IJS15_S1I_EEENS5_IJS1I_SB_EEEEEEENS4_17SM75_U32x4_LDSM_NENS4_14SM90_TMA_STOREES1Z_NS4_17SM90_U32x4_STSM_NENS4_39AutoVectorizingCopyWithAssumedAlignmentILi128EEEEEEvvEEEEvNT_6ParamsE,"a",@progbits
	.sectionflags	@""
	.align	4
.nv.constant0._ZN7cutlass13device_kernelINS_4gemm6kernel13GemmUniversalIN4cute5tupleIJiiiiEEENS1_10collective13CollectiveMmaINS1_35MainloopSm100TmaUmmaWarpSpecializedILi5ELi2ELi4ENS5_IJNS4_1CILi1EEESB_SB_EEEEENS5_IJNSA_ILi64EEENSA_ILi96EEENSA_ILi128EEEEEENS_10bfloat16_tENS5_IJlSB_lEEESI_SJ_NS4_8TiledMMAINS4_8MMA_AtomIJNS4_20SM100_MMA_F16BF16_SSISI_SI_fLi64ELi96ELNS4_4UMMA5MajorE0ELSO_0ELNSN_7ScaleInE0ELSP_0EEEEEENS4_6LayoutISC_NS5_IJNSA_ILi0EEEST_ST_EEEEENS5_IJNS4_10UnderscoreESW_SW_EEEEENS4_13SM90_TMA_LOADENS4_14ComposedLayoutINS4_7SwizzleILi3ELi4ELi3EEENS4_18smem_ptr_flag_bitsILi16EEENSS_INS5_IJNSA_ILi8EEESE_EEENS5_IJSE_SB_EEEEEEEvNS4_8identityESZ_S19_vS1A_EENS_8epilogue10collective18CollectiveEpilogueINS1C_23Sm100TmaWarpSpecializedILi3ELi2ELi16ELb1ELb0EEEJSH_NS5_IJNSS_ISE_SB_EENSS_INSA_ILi32EEESB_EEEEESI_SJ_SI_SJ_NS1C_6fusion15FusionCallbacksIS1G_NS1L_17LinearCombinationISI_fSI_fLNS_15FloatRoundStyleE2EEESH_S1K_JEEENS4_5SM1004TMEM4LOAD26SM100_TMEM_LOAD_16dp256b4xESZ_NS10_INS11_ILi2ELi4ELi3EEES14_NSS_INS5_IJS15_S1I_EEENS5_IJS1I_SB_EEEEEEENS4_17SM75_U32x4_LDSM_NENS4_14SM90_TMA_STOREES1Z_NS4_17SM90_U32x4_STSM_NENS4_39AutoVectorizingCopyWithAssumedAlignmentILi128EEEEEEvvEEEEvNT_6ParamsE:
	.zero		2944


//--------------------- SYMBOLS --------------------------

	.type		.nv.reservedSmem.offset0,@object
	.size		.nv.reservedSmem.offset0,0x4
	.type		.nv.reservedSmem.cap,@object
	.size		.nv.reservedSmem.cap,0x4
	.type		__assertfail,@function
